def gluon_tcgen05(
    a_ptr,
    b_ptr,
    c_ptr,
    M,
    N,
    K,
    stride_am,
    stride_bk,
    stride_cm,
    BLOCK_M: gl.constexpr,
    BLOCK_N: gl.constexpr,
    BLOCK_K: gl.constexpr,
    DTYPE: gl.constexpr,
    A_LAYOUT: gl.constexpr,
    B_LAYOUT: gl.constexpr,
    C_LAYOUT: gl.constexpr,
    B_SHAPE: gl.constexpr,
    TMEM_LAYOUT: gl.constexpr,
    TMEM_REG: gl.constexpr,
    TRANS_B: gl.constexpr,
    NUM_BUFFERS: gl.constexpr,
):
    a_desc = tma.make_tensor_descriptor(
        a_ptr, [M, K], [stride_am, 1], [BLOCK_M, BLOCK_K], A_LAYOUT
    )
    b_desc = tma.make_tensor_descriptor(
        b_ptr,
        [N, K] if TRANS_B else [K, N],
        [stride_bk, 1],
        B_SHAPE,
        B_LAYOUT,
    )
    c_desc = tma.make_tensor_descriptor(
        c_ptr, [M, N], [stride_cm, 1], [BLOCK_M, BLOCK_N], C_LAYOUT
    )

    a_bufs = gl.allocate_shared_memory(
        DTYPE, [NUM_BUFFERS, BLOCK_M, BLOCK_K], A_LAYOUT
    )
    b_bufs = gl.allocate_shared_memory(DTYPE, [NUM_BUFFERS] + B_SHAPE, B_LAYOUT)

    pid_m = gl.program_id(0)
    pid_n = gl.program_id(1)
    off_m = pid_m * BLOCK_M
    off_n = pid_n * BLOCK_N

    tma_bars = gl.allocate_shared_memory(
        gl.int64, [NUM_BUFFERS, 1], mbarrier.MBarrierLayout()
    )
    mma_bars = gl.allocate_shared_memory(
        gl.int64, [NUM_BUFFERS, 1], mbarrier.MBarrierLayout()
    )
    for i in gl.static_range(NUM_BUFFERS):
        mbarrier.init(tma_bars.index(i), count=1)
        mbarrier.init(mma_bars.index(i), count=1)

    acc_tmem = allocate_tensor_memory(gl.float32, [BLOCK_M, BLOCK_N], TMEM_LAYOUT)
    idx = 0
    phase = 0
    use_acc = False
    for k in range(0, K, BLOCK_K):
        a = a_bufs.index(idx)
        b = b_bufs.index(idx)
        tma_bar = tma_bars.index(idx)
        mma_bar = mma_bars.index(idx)
        mbarrier.expect(
            tma_bar, a_desc.block_type.nbytes + b_desc.block_type.nbytes
        )
        tma.async_copy_global_to_shared(a_desc, [off_m, k], tma_bar, a)
        tma.async_copy_global_to_shared(
            b_desc, [off_n, k] if TRANS_B else [k, off_n], tma_bar, b
        )
        mbarrier.wait(tma_bar, phase=phase)

        if TRANS_B:
            b = b.permute((1, 0))
        tcgen05_mma(a, b, acc_tmem, use_acc=use_acc)
        tcgen05_commit(mma_bar)
        mbarrier.wait(mma_bar, phase=phase)
        use_acc = True

        idx += 1
        if idx == NUM_BUFFERS:
            idx = 0
            phase ^= 1

    for i in gl.static_range(NUM_BUFFERS):
        mbarrier.invalidate(tma_bars.index(i))
        mbarrier.invalidate(mma_bars.index(i))

    acc = acc_tmem.load(TMEM_REG)
    c_smem = gl.allocate_shared_memory(DTYPE, [BLOCK_M, BLOCK_N], C_LAYOUT)
    c_smem.store(acc.to(DTYPE))
    fence_async_shared()
    tma.async_copy_shared_to_global(c_desc, [off_m, off_n], c_smem)
    tma.store_wait(pendings=0)

# config = {"BLOCK_K": 64, "BLOCK_M": 128, "BLOCK_N": 256, "arch": "sm_100", "dtype": "fp8e4m3", "num_buffers": 2, "num_warps": 8, "trans_b": 1}
# arch = sm_100


// ===== COMPILED SASS (sm_100a) =====

	.target	sm_100a

	.elftype	@"ET_EXEC"


//--------------------- .note.nv.tkinfo           --------------------------
	.section	.note.nv.tkinfo,"",@"SHT_NOTE"
	.sectionflags	@"SHF_NOTE_NV_TKINFO"
	.tkinfo
        /*0018*/ 	.word	0x00000081
        /*0030*/ 	.string	""
        /*0030*/ 	.string	"ptxas-blackwell"
        /*0030*/ 	.string	"Cuda compilation tools, release 12.9, V12.9.86"
        /*0030*/ 	.string	"Build cuda_12.9.r12.9/compiler.36037853_0"
        /*0030*/ 	.string	"-v  -suppress-debug-info  -lineinfo  -arch sm_100a "



//--------------------- .note.nv.cuver            --------------------------
	.section	.note.nv.cuver,"",@"SHT_NOTE"
	.sectionflags	@"SHF_NOTE_NV_CUVER"
        /*0018*/ 	.short	0x0001
        /*001a*/ 	.short	0x0064
        /*001c*/ 	.short	0x0001
        /*001e*/ 	.short	0x0000
        /*0020*/ 	.short	0x0001
        /*0022*/ 	.short	0x0000


//--------------------- .nv.info                  --------------------------
	.section	.nv.info,"",@"SHT_CUDA_INFO"
	.align	4


	//----- nvinfo : EIATTR_REGCOUNT
	.align		4
        /*0000*/ 	.byte	0x04, 0x2f
        /*0002*/ 	.short	(.L_4 - .L_3)
	.align		4
.L_3:
        /*0004*/ 	.word	index@(gluon_tcgen05)
        /*0008*/ 	.word	0x00000087


	//----- nvinfo : EIATTR_FRAME_SIZE
	.align		4
.L_4:
        /*000c*/ 	.byte	0x04, 0x11
        /*000e*/ 	.short	(.L_6 - .L_5)
	.align		4
.L_5:
        /*0010*/ 	.word	index@($__internal_2_$__cuda_sm10x_tcgen05_guardrail_trap_unallocated_columns_being_dealloced)
        /*0014*/ 	.word	0x00000000


	//----- nvinfo : EIATTR_FRAME_SIZE
	.align		4
.L_6:
        /*0018*/ 	.byte	0x04, 0x11
        /*001a*/ 	.short	(.L_8 - .L_7)
	.align		4
.L_7:
        /*001c*/ 	.word	index@($__internal_1_$__cuda_sm10x_tcgen05_guardrail_trap_phase_invalid_during_alloc)
        /*0020*/ 	.word	0x00000000


	//----- nvinfo : EIATTR_FRAME_SIZE
	.align		4
.L_8:
        /*0024*/ 	.byte	0x04, 0x11
        /*0026*/ 	.short	(.L_10 - .L_9)
	.align		4
.L_9:
        /*0028*/ 	.word	index@($__internal_0_$__cuda_sm10x_tcgen05_guardrail_trap_col_being_dealloced_not_returned_by_alloc)
        /*002c*/ 	.word	0x00000000


	//----- nvinfo : EIATTR_FRAME_SIZE
	.align		4
.L_10:
        /*0030*/ 	.byte	0x04, 0x11
        /*0032*/ 	.short	(.L_12 - .L_11)
	.align		4
.L_11:
        /*0034*/ 	.word	index@(gluon_tcgen05)
        /*0038*/ 	.word	0x00000000


	//----- nvinfo : EIATTR_MIN_STACK_SIZE
	.align		4
.L_12:
        /*003c*/ 	.byte	0x04, 0x12
        /*003e*/ 	.short	(.L_14 - .L_13)
	.align		4
.L_13:
        /*0040*/ 	.word	index@(gluon_tcgen05)
        /*0044*/ 	.word	0x00000000
.L_14:


//--------------------- .nv.info.gluon_tcgen05    --------------------------
	.section	.nv.info.gluon_tcgen05,"",@"SHT_CUDA_INFO"
	.sectionflags	@""
	.align	4


	//----- nvinfo : EIATTR_CUDA_API_VERSION
	.align		4
        /*0000*/ 	.byte	0x04, 0x37
        /*0002*/ 	.short	(.L_16 - .L_15)
.L_15:
        /*0004*/ 	.word	0x00000081


	//----- nvinfo : EIATTR_KPARAM_INFO
	.align		4
.L_16:
        /*0008*/ 	.byte	0x04, 0x17
        /*000a*/ 	.short	(.L_18 - .L_17)
.L_17:
        /*000c*/ 	.word	0x00000000
        /*0010*/ 	.short	0x000a
        /*0012*/ 	.short	0x0048
        /*0014*/ 	.byte	0x00, 0xf4, 0x21, 0x00


	//----- nvinfo : EIATTR_KPARAM_INFO
	.align		4
.L_18:
        /*0018*/ 	.byte	0x04, 0x17
        /*001a*/ 	.short	(.L_20 - .L_19)
.L_19:
        /*001c*/ 	.word	0x00000000
        /*0020*/ 	.short	0x0009
        /*0022*/ 	.short	0x0040
        /*0024*/ 	.byte	0x00, 0xf4, 0x21, 0x00


	//----- nvinfo : EIATTR_KPARAM_INFO
	.align		4
.L_20:
        /*0028*/ 	.byte	0x04, 0x17
        /*002a*/ 	.short	(.L_22 - .L_21)
.L_21:
        /*002c*/ 	.word	0x00000000
        /*0030*/ 	.short	0x0008
        /*0032*/ 	.short	0x0038
        /*0034*/ 	.byte	0x00, 0xf0, 0x21, 0x00


	//----- nvinfo : EIATTR_KPARAM_INFO
	.align		4
.L_22:
        /*0038*/ 	.byte	0x04, 0x17
        /*003a*/ 	.short	(.L_24 - .L_23)
.L_23:
        /*003c*/ 	.word	0x00000000
        /*0040*/ 	.short	0x0007
        /*0042*/ 	.short	0x0030
        /*0044*/ 	.byte	0x00, 0xf0, 0x21, 0x00


	//----- nvinfo : EIATTR_KPARAM_INFO
	.align		4
.L_24:
        /*0048*/ 	.byte	0x04, 0x17
        /*004a*/ 	.short	(.L_26 - .L_25)
.L_25:
        /*004c*/ 	.word	0x00000000
        /*0050*/ 	.short	0x0006
        /*0052*/ 	.short	0x0028
        /*0054*/ 	.byte	0x00, 0xf0, 0x21, 0x00


	//----- nvinfo : EIATTR_KPARAM_INFO
	.align		4
.L_26:
        /*0058*/ 	.byte	0x04, 0x17
        /*005a*/ 	.short	(.L_28 - .L_27)
.L_27:
        /*005c*/ 	.word	0x00000000
        /*0060*/ 	.short	0x0005
        /*0062*/ 	.short	0x0020
        /*0064*/ 	.byte	0x00, 0xf0, 0x11, 0x00


	//----- nvinfo : EIATTR_KPARAM_INFO
	.align		4
.L_28:
        /*0068*/ 	.byte	0x04, 0x17
        /*006a*/ 	.short	(.L_30 - .L_29)
.L_29:
        /*006c*/ 	.word	0x00000000
        /*0070*/ 	.short	0x0004
        /*0072*/ 	.short	0x001c
        /*0074*/ 	.byte	0x00, 0xf0, 0x11, 0x00


	//----- nvinfo : EIATTR_KPARAM_INFO
	.align		4
.L_30:
        /*0078*/ 	.byte	0x04, 0x17
        /*007a*/ 	.short	(.L_32 - .L_31)
.L_31:
        /*007c*/ 	.word	0x00000000
        /*0080*/ 	.short	0x0003
        /*0082*/ 	.short	0x0018
        /*0084*/ 	.byte	0x00, 0xf0, 0x11, 0x00


	//----- nvinfo : EIATTR_KPARAM_INFO
	.align		4
.L_32:
        /*0088*/ 	.byte	0x04, 0x17
        /*008a*/ 	.short	(.L_34 - .L_33)
.L_33:
        /*008c*/ 	.word	0x00000000
        /*0090*/ 	.short	0x0002
        /*0092*/ 	.short	0x0010
        /*0094*/ 	.byte	0x00, 0xf4, 0x21, 0x00


	//----- nvinfo : EIATTR_KPARAM_INFO
	.align		4
.L_34:
        /*0098*/ 	.byte	0x04, 0x17
        /*009a*/ 	.short	(.L_36 - .L_35)
.L_35:
        /*009c*/ 	.word	0x00000000
        /*00a0*/ 	.short	0x0001
        /*00a2*/ 	.short	0x0008
        /*00a4*/ 	.byte	0x00, 0xf4, 0x21, 0x00


	//----- nvinfo : EIATTR_KPARAM_INFO
	.align		4
.L_36:
        /*00a8*/ 	.byte	0x04, 0x17
        /*00aa*/ 	.short	(.L_38 - .L_37)
.L_37:
        /*00ac*/ 	.word	0x00000000
        /*00b0*/ 	.short	0x0000
        /*00b2*/ 	.short	0x0000
        /*00b4*/ 	.byte	0x00, 0xf4, 0x21, 0x00


	//----- nvinfo : EIATTR_AT_ENTRY_FRAGMENTS
	.align		4
.L_38:
        /*00b8*/ 	.byte	0x04, 0x4f
        /*00ba*/ 	.short	(.L_40 - .L_39)


	//   ....[0]....
.L_39:
        /*00bc*/ 	.word	0x00000004


	//----- nvinfo : EIATTR_RESERVED_SMEM_USED
	.align		4
.L_40:
        /*00c0*/ 	.byte	0x01, 0x41
	.zero		2


	//----- nvinfo : EIATTR_SPARSE_MMA_MASK
	.align		4
        /*00c4*/ 	.byte	0x03, 0x50
        /*00c6*/ 	.short	0x0000


	//----- nvinfo : EIATTR_TCGEN05_1CTA_USED
	.align		4
        /*00c8*/ 	.byte	0x01, 0x51
	.zero		2


	//----- nvinfo : EIATTR_MAXREG_COUNT
	.align		4
        /*00cc*/ 	.byte	0x03, 0x1b
        /*00ce*/ 	.short	0x00ff


	//----- nvinfo : EIATTR_NUM_BARRIERS
	.align		4
        /*00d0*/ 	.byte	0x02, 0x4c
        /*00d2*/ 	.byte	0x01
	.zero		1


	//----- nvinfo : EIATTR_INT_WARP_WIDE_INSTR_OFFSETS
	.align		4
        /*00d4*/ 	.byte	0x04, 0x31
        /*00d6*/ 	.short	(.L_42 - .L_41)


	//   ....[0]....
.L_41:
        /*00d8*/ 	.word	0x00001690


	//   ....[1]....
        /*00dc*/ 	.word	0x000016b0


	//   ....[2]....
        /*00e0*/ 	.word	0x00001740


	//   ....[3]....
        /*00e4*/ 	.word	0x00001900


	//   ....[4]....
        /*00e8*/ 	.word	0x00001910


	//   ....[5]....
        /*00ec*/ 	.word	0x00001970


	//   ....[6]....
        /*00f0*/ 	.word	0x00001980


	//   ....[7]....
        /*00f4*/ 	.word	0x00001bb0


	//   ....[8]....
        /*00f8*/ 	.word	0x00001bc0


	//   ....[9]....
        /*00fc*/ 	.word	0x00001d40


	//   ....[10]....
        /*0100*/ 	.word	0x00001d70


	//   ....[11]....
        /*0104*/ 	.word	0x00001da0


	//   ....[12]....
        /*0108*/ 	.word	0x00001dc0


	//   ....[13]....
        /*010c*/ 	.word	0x00001fe0


	//   ....[14]....
        /*0110*/ 	.word	0x00001ff0


	//   ....[15]....
        /*0114*/ 	.word	0x000022c0


	//   ....[16]....
        /*0118*/ 	.word	0x000022d0


	//   ....[17]....
        /*011c*/ 	.word	0x000029c0


	//   ....[18]....
        /*0120*/ 	.word	0x00002a10


	//----- nvinfo : EIATTR_COOP_GROUP_MASK_REGIDS
	.align		4
.L_42:
        /*0124*/ 	.byte	0x04, 0x29
        /*0126*/ 	.short	(.L_44 - .L_43)


	//   ....[0]....
.L_43:
        /*0128*/ 	.word	0xffffffff


	//   ....[1]....
        /*012c*/ 	.word	0xffffffff


	//   ....[2]....
        /*0130*/ 	.word	0xffffffff


	//   ....[3]....
        /*0134*/ 	.word	0xffffffff


	//   ....[4]....
        /*0138*/ 	.word	0xffffffff


	//   ....[5]....
        /*013c*/ 	.word	0xffffffff


	//   ....[6]....
        /*0140*/ 	.word	0xffffffff


	//   ....[7]....
        /*0144*/ 	.word	0xffffffff


	//   ....[8]....
        /*0148*/ 	.word	0xffffffff


	//   ....[9]....
        /*014c*/ 	.word	0xffffffff


	//----- nvinfo : EIATTR_COOP_GROUP_INSTR_OFFSETS
	.align		4
.L_44:
        /*0150*/ 	.byte	0x04, 0x28
        /*0152*/ 	.short	(.L_46 - .L_45)


	//   ....[0]....
.L_45:
        /*0154*/ 	.word	0x00000050


	//   ....[1]....
        /*0158*/ 	.word	0x00000310


	//   ....[2]....
        /*015c*/ 	.word	0x000004f0


	//   ....[3]....
        /*0160*/ 	.word	0x00000980


	//   ....[4]....
        /*0164*/ 	.word	0x00000ac0


	//   ....[5]....
        /*0168*/ 	.word	0x00000fa0


	//   ....[6]....
        /*016c*/ 	.word	0x000010e0


	//   ....[7]....
        /*0170*/ 	.word	0x00001530


	//   ....[8]....
        /*0174*/ 	.word	0x00002850


	//   ....[9]....
        /*0178*/ 	.word	0x00002ac0


	//----- nvinfo : EIATTR_VRC_CTA_INIT_COUNT
	.align		4
.L_46:
        /*017c*/ 	.byte	0x02, 0x4a
        /*017e*/ 	.byte	0x80
	.zero		1


	//----- nvinfo : EIATTR_MBARRIER_INSTR_OFFSETS
	.align		4
        /*0180*/ 	.byte	0x04, 0x39
        /*0182*/ 	.short	(.L_48 - .L_47)


	//   ....[0]....
.L_47:
        /*0184*/ 	.word	0x00001760
        /*0188*/ 	.word	0x000000ff
        /*018c*/ 	.word	0x0000c000
        /*0190*/ 	.short	0x0100
        /*0192*/ 	.byte	0x08
	.zero		1


	//   ....[1]....
        /*0194*/ 	.word	0x00001770
        /*0198*/ 	.word	0x000000ff
        /*019c*/ 	.word	0x0000c010
        /*01a0*/ 	.short	0x0100
        /*01a2*/ 	.byte	0x08
	.zero		1


	//   ....[2]....
        /*01a4*/ 	.word	0x00001820
        /*01a8*/ 	.word	0x000000ff
        /*01ac*/ 	.word	0x0000c008
        /*01b0*/ 	.short	0x0100
        /*01b2*/ 	.byte	0x08
	.zero		1


	//   ....[3]....
        /*01b4*/ 	.word	0x00001830
        /*01b8*/ 	.word	0x000000ff
        /*01bc*/ 	.word	0x0000c018
        /*01c0*/ 	.short	0x0100
        /*01c2*/ 	.byte	0x08
	.zero		1


	//   ....[4]....
        /*01c4*/ 	.word	0x00001a10
        /*01c8*/ 	.word	0x000000ff
        /*01cc*/ 	.word	0x0000c000
        /*01d0*/ 	.short	0x010a
        /*01d2*/ 	.byte	0x08
	.zero		1


	//   ....[5]....
        /*01d4*/ 	.word	0x00001c10
        /*01d8*/ 	.word	0x000000ff
        /*01dc*/ 	.word	0x0000c010
        /*01e0*/ 	.short	0x010a
        /*01e2*/ 	.byte	0x08
	.zero		1


	//   ....[6]....
        /*01e4*/ 	.word	0x00001e40
        /*01e8*/ 	.word	0x000000ff
        /*01ec*/ 	.word	0x0000c000
        /*01f0*/ 	.short	0x010a
        /*01f2*/ 	.byte	0x1c
	.zero		1


	//   ....[7]....
        /*01f4*/ 	.word	0x00002030
        /*01f8*/ 	.word	0x000000ff
        /*01fc*/ 	.word	0x0000c010
        /*0200*/ 	.short	0x010a
        /*0202*/ 	.byte	0x1c
	.zero		1


	//   ....[8]....
        /*0204*/ 	.word	0x00002100
        /*0208*/ 	.word	0x000000ff
        /*020c*/ 	.word	0x0000c000
        /*0210*/ 	.short	0x0108
        /*0212*/ 	.byte	0x08
	.zero		1


	//   ....[9]....
        /*0214*/ 	.word	0x00002110
        /*0218*/ 	.word	0x000000ff
        /*021c*/ 	.word	0x0000c010
        /*0220*/ 	.short	0x0108
        /*0222*/ 	.byte	0x08
	.zero		1


	//   ....[10]....
        /*0224*/ 	.word	0x00002160
        /*0228*/ 	.word	0x000000ff
        /*022c*/ 	.word	0x0000c008
        /*0230*/ 	.short	0x0108
        /*0232*/ 	.byte	0x08
	.zero		1


	//   ....[11]....
        /*0234*/ 	.word	0x00002170
        /*0238*/ 	.word	0x000000ff
        /*023c*/ 	.word	0x0000c018
        /*0240*/ 	.short	0x0108
        /*0242*/ 	.byte	0x08
	.zero		1


	//   ....[12]....
        /*0244*/ 	.word	0x00002ae0
        /*0248*/ 	.word	0x000000ff
        /*024c*/ 	.word	0x0000c000
        /*0250*/ 	.short	0x010a
        /*0252*/ 	.byte	0x08
	.zero		1


	//   ....[13]....
        /*0254*/ 	.word	0x00002b10
        /*0258*/ 	.word	0x000000ff
        /*025c*/ 	.word	0x0000c010
        /*0260*/ 	.short	0x010a
        /*0262*/ 	.byte	0x08
	.zero		1


	//   ....[14]....
        /*0264*/ 	.word	0x00002b40
        /*0268*/ 	.word	0x000000ff
        /*026c*/ 	.word	0x0000c000
        /*0270*/ 	.short	0x010a
        /*0272*/ 	.byte	0x1c
	.zero		1


	//   ....[15]....
        /*0274*/ 	.word	0x00002b70
        /*0278*/ 	.word	0x000000ff
        /*027c*/ 	.word	0x0000c010
        /*0280*/ 	.short	0x010a
        /*0282*/ 	.byte	0x1c
	.zero		1


	//----- nvinfo : EIATTR_NUM_MBARRIERS
	.align		4
.L_48:
        /*0284*/ 	.byte	0x03, 0x38
        /*0286*/ 	.short	0x0004


	//----- nvinfo : EIATTR_EXIT_INSTR_OFFSETS
	.align		4
        /*0288*/ 	.byte	0x04, 0x1c
        /*028a*/ 	.short	(.L_50 - .L_49)


	//   ....[0]....
.L_49:
        /*028c*/ 	.word	0x00002ad0


	//----- nvinfo : EIATTR_REQNTID
	.align		4
.L_50:
        /*0290*/ 	.byte	0x04, 0x10
        /*0292*/ 	.short	(.L_52 - .L_51)
.L_51:
        /*0294*/ 	.word	0x00000100
        /*0298*/ 	.word	0x00000001
        /*029c*/ 	.word	0x00000001


	//----- nvinfo : EIATTR_CRS_STACK_SIZE
	.align		4
.L_52:
        /*02a0*/ 	.byte	0x04, 0x1e
        /*02a2*/ 	.short	(.L_54 - .L_53)
.L_53:
        /*02a4*/ 	.word	0x00000000


	//----- nvinfo : EIATTR_CBANK_PARAM_SIZE
	.align		4
.L_54:
        /*02a8*/ 	.byte	0x03, 0x19
        /*02aa*/ 	.short	0x0050


	//----- nvinfo : EIATTR_PARAM_CBANK
	.align		4
        /*02ac*/ 	.byte	0x04, 0x0a
        /*02ae*/ 	.short	(.L_56 - .L_55)
	.align		4
.L_55:
        /*02b0*/ 	.word	index@(.nv.constant0.gluon_tcgen05)
        /*02b4*/ 	.short	0x0380
        /*02b6*/ 	.short	0x0050


	//----- nvinfo : EIATTR_SW_WAR
	.align		4
.L_56:
        /*02b8*/ 	.byte	0x04, 0x36
        /*02ba*/ 	.short	(.L_58 - .L_57)
.L_57:
        /*02bc*/ 	.word	0x00000008
.L_58:


//--------------------- .nv.compat                --------------------------
	.section	.nv.compat,"",@"SHT_CUDA_COMPAT_INFO"
	.align	4
        /*0000*/ 	.byte	0x02, 0x02, 0x02, 0x00, 0x02, 0x05, 0x05, 0x00, 0x02, 0x03, 0x03, 0x00, 0x02, 0x06, 0x01, 0x00


//--------------------- .nv.callgraph             --------------------------
	.section	.nv.callgraph,"",@"SHT_CUDA_CALLGRAPH"
	.align	4
	.sectionentsize	8
	.align		4
        /*0000*/ 	.word	0x00000000
	.align		4
        /*0004*/ 	.word	0xffffffff
	.align		4
        /*0008*/ 	.word	0x00000000
	.align		4
        /*000c*/ 	.word	0xfffffffe
	.align		4
        /*0010*/ 	.word	0x00000000
	.align		4
        /*0014*/ 	.word	0xfffffffd
	.align		4
        /*0018*/ 	.word	0x00000000
	.align		4
        /*001c*/ 	.word	0xfffffffc


//--------------------- .text.gluon_tcgen05       --------------------------
	.section	.text.gluon_tcgen05,"ax",@progbits
	.align	128
        .global         gluon_tcgen05
        .type           gluon_tcgen05,@function
        .size           gluon_tcgen05,(.L_x_78 - gluon_tcgen05)
        .other          gluon_tcgen05,@"STO_CUDA_ENTRY STV_DEFAULT"
gluon_tcgen05:
.text.gluon_tcgen05:
[----:B------:R-:W1:Y:S01]  /*0000*/  LDC R1, c[0x0][0x37c] ;  /* 0x0000df00ff017b82 */ /* 0x000e620000000800 */
[----:B------:R-:W2:Y:S02]  /*0010*/  S2R R0, SR_TID.X ;  /* 0x0000000000007919 */ /* 0x000ea40000002100 */
[----:B--2---:R-:W-:-:S13]  /*0020*/  ISETP.GE.U32.AND P2, PT, R0, 0x20, PT ;  /* 0x000000200000780c */ /* 0x004fda0003f46070 */
[----:B------:R-:W-:Y:S05]  /*0030*/  @P2 BRA `(.L_x_0) ;  /* 0x0000000000b82947 */ /* 0x000fea0003800000 */
[----:B------:R-:W2:Y:S01]  /*0040*/  S2UR UR6, SR_CgaCtaId ;  /* 0x00000000000679c3 */ /* 0x000ea20000008800 */
[----:B------:R-:W-:Y:S01]  /*0050*/  NOP ;  /* 0x0000000000007918 */ /* 0x000fe20000000000 */
[----:B------:R-:W-:Y:S02]  /*0060*/  UMOV UR4, 0x40 ;  /* 0x0000004000047882 */ /* 0x000fe40000000000 */
[----:B--2---:R-:W-:-:S09]  /*0070*/  ULEA UR4, UR6, UR4, 0x18 ;  /* 0x0000000406047291 */ /* 0x004fd2000f8ec0ff */
[----:B------:R-:W2:Y:S01]  /*0080*/  LDS.U8 R2, [UR4] ;  /* 0x00000004ff027984 */ /* 0x000ea20008000000 */
[----:B------:R-:W-:Y:S02]  /*0090*/  UMOV UR4, 0x400 ;  /* 0x0000040000047882 */ /* 0x000fe40000000000 */
[----:B------:R-:W-:Y:S01]  /*00a0*/  ULEA UR4, UR6, UR4, 0x18 ;  /* 0x0000000406047291 */ /* 0x000fe2000f8ec0ff */
[----:B--2---:R-:W-:-:S13]  /*00b0*/  ISETP.NE.AND P0, PT, R2, RZ, PT ;  /* 0x000000ff0200720c */ /* 0x004fda0003f05270 */
[----:B------:R-:W-:Y:S05]  /*00c0*/  @P0 BRA `(.L_x_1) ;  /* 0x00000000007c0947 */ /* 0x000fea0003800000 */
[----:B------:R-:W-:-:S13]  /*00d0*/  ELECT P0, URZ, PT ;  /* 0x0000000000ff782f */ /* 0x000fda0003800000 */
[----:B------:R-:W-:Y:S05]  /*00e0*/  @!P0 BRA `(.L_x_2) ;  /* 0x0000000000848947 */ /* 0x000fea0003800000 */
[----:B------:R-:W-:Y:S01]  /*00f0*/  UMOV UR5, 0x8 ;  /* 0x0000000800057882 */ /* 0x000fe20000000000 */
[----:B------:R-:W-:Y:S02]  /*0100*/  IMAD.MOV.U32 R5, RZ, RZ, 0x1 ;  /* 0x00000001ff057424 */ /* 0x000fe400078e00ff */
[----:B------:R-:W-:Y:S02]  /*0110*/  IMAD.MOV.U32 R3, RZ, RZ, 0xff ;  /* 0x000000ffff037424 */ /* 0x000fe400078e00ff */
[----:B------:R-:W-:Y:S04]  /*0120*/  DEPBAR.LE SB2, 0x36 ;  /* 0x0000ad800000791a */ /* 0x000fe80000000000 */
[----:B------:R-:W2:Y:S02]  /*0130*/  UTCATOMSWS.FIND_AND_SET.ALIGN UP0, UR5, UR5 ;  /* 0x00000005000575e3 */ /* 0x000ea40008000800 */
[----:B--2---:R-:W-:-:S04]  /*0140*/  PLOP3.LUT P0, PT, PT, PT, UP0, 0x80, 0x8 ;  /* 0x000000000008781c */ /* 0x004fc80003f0f008 */
[----:B------:R-:W-:-:S04]  /*0150*/  SEL R2, RZ, 0xffffffff, !P0 ;  /* 0xffffffffff027807 */ /* 0x000fc80004000000 */
[----:B------:R-:W-:Y:S01]  /*0160*/  ISETP.NE.AND P0, PT, R2, RZ, PT ;  /* 0x000000ff0200720c */ /* 0x000fe20003f05270 */
[----:B------:R-:W-:-:S12]  /*0170*/  IMAD.U32 R2, RZ, RZ, UR5 ;  /* 0x00000005ff027e24 */ /* 0x000fd8000f8e00ff */
[----:B------:R-:W-:Y:S05]  /*0180*/  @P0 BRA `(.L_x_3) ;  /* 0x0000000000240947 */ /* 0x000fea0003800000 */
.L_x_4:
[----:B------:R-:W-:Y:S05]  /*0190*/  NANOSLEEP 0x64 ;  /* 0x000000640000795d */ /* 0x000fea0003800000 */
[----:B------:R-:W-:-:S05]  /*01a0*/  UMOV UR5, 0x8 ;  /* 0x0000000800057882 */ /* 0x000fca0000000000 */
[----:B------:R-:W-:Y:S04]  /*01b0*/  DEPBAR.LE SB2, 0x36 ;  /* 0x0000ad800000791a */ /* 0x000fe80000000000 */
[----:B------:R-:W2:Y:S02]  /*01c0*/  UTCATOMSWS.FIND_AND_SET.ALIGN UP0, UR5, UR5 ;  /* 0x00000005000575e3 */ /* 0x000ea40008000800 */
[----:B--2---:R-:W-:-:S04]  /*01d0*/  PLOP3.LUT P0, PT, PT, PT, UP0, 0x80, 0x8 ;  /* 0x000000000008781c */ /* 0x004fc80003f0f008 */
[----:B------:R-:W-:-:S04]  /*01e0*/  SEL R2, RZ, 0xffffffff, !P0 ;  /* 0xffffffffff027807 */ /* 0x000fc80004000000 */
[----:B------:R-:W-:Y:S01]  /*01f0*/  ISETP.NE.AND P0, PT, R2, RZ, PT ;  /* 0x000000ff0200720c */ /* 0x000fe20003f05270 */
[----:B------:R-:W-:-:S12]  /*0200*/  IMAD.U32 R2, RZ, RZ, UR5 ;  /* 0x00000005ff027e24 */ /* 0x000fd8000f8e00ff */
[----:B------:R-:W-:Y:S05]  /*0210*/  @!P0 BRA `(.L_x_4) ;  /* 0xfffffffc00dc8947 */ /* 0x000fea000383ffff */
.L_x_3:
[C---:B------:R-:W-:Y:S01]  /*0220*/  VIADD R4, R2.reuse, 0x10 ;  /* 0x0000001002047836 */ /* 0x040fe20000000000 */
[----:B------:R-:W-:Y:S01]  /*0230*/  UMOV UR5, 0x50 ;  /* 0x0000005000057882 */ /* 0x000fe20000000000 */
[----:B------:R-:W-:Y:S01]  /*0240*/  SHF.L.U32 R3, R3, R2, RZ ;  /* 0x0000000203037219 */ /* 0x000fe200000006ff */
[----:B------:R-:W-:Y:S01]  /*0250*/  ULEA UR5, UR6, UR5, 0x18 ;  /* 0x0000000506057291 */ /* 0x000fe2000f8ec0ff */
[----:B------:R-:W-:Y:S01]  /*0260*/  IMAD.SHL.U32 R2, R2, 0x20, RZ ;  /* 0x0000002002027824 */ /* 0x000fe200078e00ff */
[----:B------:R-:W-:-:S04]  /*0270*/  SHF.L.U32 R4, R5, R4, RZ ;  /* 0x0000000405047219 */ /* 0x000fc800000006ff */
[----:B------:R-:W-:-:S05]  /*0280*/  LOP3.LUT R3, R4, R3, RZ, 0xfc, !PT ;  /* 0x0000000304037212 */ /* 0x000fca00078efcff */
[----:B------:R2:W-:Y:S04]  /*0290*/  ATOMS.OR RZ, [UR5], R3 ;  /* 0x00000003ffff798c */ /* 0x0005e8000b000005 */
[----:B------:R2:W-:Y:S01]  /*02a0*/  STS [UR4], R2 ;  /* 0x00000002ff007988 */ /* 0x0005e20008000804 */
[----:B------:R-:W-:Y:S05]  /*02b0*/  BRA `(.L_x_2) ;  /* 0x0000000000107947 */ /* 0x000fea0003800000 */
.L_x_1:
[----:B------:R-:W-:Y:S01]  /*02c0*/  IMAD.MOV.U32 R3, RZ, RZ, -0x1 ;  /* 0xffffffffff037424 */ /* 0x000fe200078e00ff */
[----:B------:R-:W-:-:S04]  /*02d0*/  MOV R2, 0x300 ;  /* 0x0000030000027802 */ /* 0x000fc80000000f00 */
[----:B------:R2:W-:Y:S03]  /*02e0*/  STS [UR4], R3 ;  /* 0x00000003ff007988 */ /* 0x0005e60008000804 */
[----:B-12---:R-:W-:Y:S05]  /*02f0*/  CALL.REL.NOINC `($__internal_1_$__cuda_sm10x_tcgen05_guardrail_trap_phase_invalid_during_alloc) ;  /* 0x0000002800347944 */ /* 0x006fea0003c00000 */
.L_x_2:
[----:B------:R-:W-:Y:S05]  /*0300*/  WARPSYNC.ALL ;  /* 0x0000000000007948 */ /* 0x000fea0003800000 */
[----:B------:R-:W-:Y:S01]  /*0310*/  NOP ;  /* 0x0000000000007918 */ /* 0x000fe20000000000 */
.L_x_0:
[----:B------:R-:W3:Y:S08]  /*0320*/  S2UR UR4, SR_CgaCtaId ;  /* 0x00000000000479c3 */ /* 0x000ef00000008800 */
[----:B------:R-:W-:Y:S01]  /*0330*/  BAR.SYNC.DEFER_BLOCKING 0x0 ;  /* 0x0000000000007b1d */ /* 0x000fe20000010000 */
[----:B------:R-:W-:-:S05]  /*0340*/  LOP3.LUT R132, R0, 0xff, RZ, 0xc0, !PT ;  /* 0x000000ff00847812 */ /* 0x000fca00078ec0ff */
[----:B------:R-:W-:Y:S02]  /*0350*/  UMOV UR8, 0x400 ;  /* 0x0000040000087882 */ /* 0x000fe40000000000 */
[----:B------:R-:W4:Y:S08]  /*0360*/  LDC R10, c[0x0][0x3a0] ;  /* 0x0000e800ff0a7b82 */ /* 0x000f300000000800 */
[----:B------:R-:W5:Y:S01]  /*0370*/  S2UR UR19, SR_CTAID.Y ;  /* 0x00000000001379c3 */ /* 0x000f620000002600 */
[----:B---3--:R-:W-:-:S09]  /*0380*/  ULEA UR8, UR4, UR8, 0x18 ;  /* 0x0000000804087291 */ /* 0x008fd2000f8ec0ff */
[----:B--2---:R-:W2:Y:S01]  /*0390*/  LDS R3, [UR8] ;  /* 0x00000008ff037984 */ /* 0x004ea20008000800 */
[----:B------:R-:W-:Y:S06]  /*03a0*/  BAR.SYNC.DEFER_BLOCKING 0x0 ;  /* 0x0000000000007b1d */ /* 0x000fec0000010000 */
[----:B------:R-:W-:Y:S05]  /*03b0*/  @P2 BRA `(.L_x_5) ;  /* 0x0000000000182947 */ /* 0x000fea0003800000 */
[----:B------:R-:W-:Y:S01]  /*03c0*/  ELECT P0, URZ, PT ;  /* 0x0000000000ff782f */ /* 0x000fe20003800000 */
[----:B------:R-:W-:Y:S01]  /*03d0*/  IMAD.MOV.U32 R2, RZ, RZ, 0x1 ;  /* 0x00000001ff027424 */ /* 0x000fe200078e00ff */
[----:B------:R-:W-:Y:S01]  /*03e0*/  UMOV UR5, 0x40 ;  /* 0x0000004000057882 */ /* 0x000fe20000000000 */
[----:B------:R-:W-:Y:S01]  /*03f0*/  UVIRTCOUNT.DEALLOC.SMPOOL 0x80 ;  /* 0x000000800000784c */ /* 0x000fe20000000000 */
[----:B------:R-:W-:-:S09]  /*0400*/  ULEA UR5, UR4, UR5, 0x18 ;  /* 0x0000000504057291 */ /* 0x000fd2000f8ec0ff */
[----:B------:R3:W-:Y:S03]  /*0410*/  @P0 STS.U8 [UR5], R2 ;  /* 0x00000002ff000988 */ /* 0x0007e60008000005 */
.L_x_5:
[----:B------:R-:W3:Y:S01]  /*0420*/  S2UR UR4, SR_CTAID.Z ;  /* 0x00000000000479c3 */ /* 0x000ee20000002700 */
[----:B------:R-:W5:Y:S01]  /*0430*/  LDCU UR5, c[0x0][0x370] ;  /* 0x00006e00ff0577ac */ /* 0x000f620008000800 */
[----:B------:R-:W-:Y:S01]  /*0440*/  ISETP.GE.U32.AND P0, PT, R132, 0x20, PT ;  /* 0x000000208400780c */ /* 0x000fe20003f06070 */
[----:B----4-:R-:W-:Y:S01]  /*0450*/  VIADD R5, R10, 0xffffffff ;  /* 0xffffffff0a057836 */ /* 0x010fe20000000000 */
[C---:B------:R-:W-:Y:S01]  /*0460*/  ISETP.NE.U32.AND P3, PT, R132.reuse, RZ, PT ;  /* 0x000000ff8400720c */ /* 0x040fe20003f65070 */
[----:B------:R-:W3:Y:S01]  /*0470*/  LDCU UR6, c[0x0][0x374] ;  /* 0x00006e80ff0677ac */ /* 0x000ee20008000800 */
[----:B------:R-:W-:Y:S01]  /*0480*/  LEA R4, R132, UR8, 0x2 ;  /* 0x0000000884047c11 */ /* 0x000fe2000f8e10ff */
[----:B------:R-:W-:Y:S01]  /*0490*/  BSSY.RECONVERGENT B0, `(.L_x_6) ;  /* 0x0000015000007945 */ /* 0x000fe20003800200 */
[----:B------:R-:W5:Y:S01]  /*04a0*/  S2UR UR7, SR_CTAID.X ;  /* 0x00000000000779c3 */ /* 0x000f620000002500 */
[----:B------:R-:W4:Y:S01]  /*04b0*/  LDCU.64 UR20, c[0x0][0x3c0] ;  /* 0x00007800ff1477ac */ /* 0x000f220008000a00 */
[----:B--2---:R-:W-:-:S05]  /*04c0*/  R2UR UR23, R3 ;  /* 0x00000000031772ca */ /* 0x004fca00000e0000 */
[----:B------:R2:W-:Y:S01]  /*04d0*/  @!P0 STS [R4], RZ ;  /* 0x000000ff04008388 */ /* 0x0005e20000000800 */
[----:B------:R-:W1:Y:S01]  /*04e0*/  LDC R6, c[0x0][0x398] ;  /* 0x0000e600ff067b82 */ /* 0x000e620000000800 */
[----:B------:R-:W-:Y:S02]  /*04f0*/  NOP ;  /* 0x0000000000007918 */ /* 0x000fe40000000000 */
[----:B------:R2:W-:Y:S01]  /*0500*/  @!P3 STS [UR8+0x20], R5 ;  /* 0x00002005ff00b988 */ /* 0x0005e20008000808 */
[----:B---3-5:R-:W-:-:S04]  /*0510*/  UIMAD UR4, UR4, UR6, UR19 ;  /* 0x00000006040472a4 */ /* 0x028fc8000f8e0213 */
[----:B------:R-:W-:-:S04]  /*0520*/  UIMAD UR4, UR4, UR5, UR7 ;  /* 0x00000005040472a4 */ /* 0x000fc8000f8e0207 */
[----:B------:R-:W-:-:S04]  /*0530*/  UIMAD UR4, UR4, 0x180, URZ ;  /* 0x00000180040478a4 */ /* 0x000fc8000f8e02ff */
[----:B----4-:R-:W-:Y:S01]  /*0540*/  UIADD3 UR24, UP0, UPT, UR4, UR20, URZ ;  /* 0x0000001404187290 */ /* 0x010fe2000ff1e0ff */
[----:B-1----:R-:W-:-:S03]  /*0550*/  VIADD R6, R6, 0xffffffff ;  /* 0xffffffff06067836 */ /* 0x002fc60000000000 */
[----:B------:R-:W-:Y:S01]  /*0560*/  ULEA.HI.X.SX32 UR25, UR4, UR21, 0x1, UP0 ;  /* 0x0000001504197291 */ /* 0x000fe200080f0eff */
[----:B--2---:R-:W-:Y:S11]  /*0570*/  @P3 BRA `(.L_x_7) ;  /* 0x0000000000183947 */ /* 0x004ff60003800000 */
[----:B------:R-:W1:Y:S01]  /*0580*/  LDS R2, [UR8+0x8] ;  /* 0x00000808ff027984 */ /* 0x000e620008000800 */
[----:B------:R-:W2:Y:S01]  /*0590*/  LDC.64 R8, c[0x0][0x380] ;  /* 0x0000e000ff087b82 */ /* 0x000ea20000000a00 */
[----:B------:R-:W-:Y:S02]  /*05a0*/  IMAD.MOV.U32 R3, RZ, RZ, 0x70 ;  /* 0x00000070ff037424 */ /* 0x000fe400078e00ff */
[----:B--2---:R2:W-:Y:S03]  /*05b0*/  STS.64 [UR8], R8 ;  /* 0x00000008ff007988 */ /* 0x0045e60008000a08 */
[----:B-1----:R-:W-:-:S05]  /*05c0*/  LOP3.LUT R2, R2, 0x10, R3, 0xd8, !PT ;  /* 0x0000001002027812 */ /* 0x002fca00078ed803 */
[----:B------:R2:W-:Y:S02]  /*05d0*/  STS [UR8+0x8], R2 ;  /* 0x00000802ff007988 */ /* 0x0005e40008000808 */
.L_x_7:
[----:B------:R-:W-:Y:S05]  /*05e0*/  BSYNC.RECONVERGENT B0 ;  /* 0x0000000000007941 */ /* 0x000fea0003800200 */
.L_x_6:
[----:B------:R-:W-:Y:S04]  /*05f0*/  BSSY.RECONVERGENT B0, `(.L_x_8) ;  /* 0x000000a000007945 */ /* 0x000fe80003800200 */
[----:B------:R-:W-:Y:S05]  /*0600*/  @P3 BRA `(.L_x_9) ;  /* 0x0000000000203947 */ /* 0x000fea0003800000 */
[----:B--2---:R-:W1:Y:S01]  /*0610*/  LDS R2, [UR8+0x34] ;  /* 0x00003408ff027984 */ /* 0x004e620008000800 */
[----:B------:R-:W-:Y:S02]  /*0620*/  IMAD.MOV.U32 R3, RZ, RZ, 0x3f000000 ;  /* 0x3f000000ff037424 */ /* 0x000fe400078e00ff */
[----:B------:R-:W-:Y:S01]  /*0630*/  @!P3 IMAD.MOV.U32 R7, RZ, RZ, 0x7f ;  /* 0x0000007fff07b424 */ /* 0x000fe200078e00ff */
[----:B------:R-:W2:Y:S02]  /*0640*/  @!P3 LDS R8, [UR8+0x38] ;  /* 0x00003808ff08b984 */ /* 0x000ea40008000800 */
[----:B-1----:R-:W-:Y:S02]  /*0650*/  LOP3.LUT R2, R2, 0xff000000, R3, 0xb8, !PT ;  /* 0xff00000002027812 */ /* 0x002fe400078eb803 */
[----:B--2---:R-:W-:-:S03]  /*0660*/  @!P3 LOP3.LUT R3, R8, 0xff, R7, 0xb8, !PT ;  /* 0x000000ff0803b812 */ /* 0x004fc600078eb807 */
[----:B------:R1:W-:Y:S04]  /*0670*/  STS [UR8+0x34], R2 ;  /* 0x00003402ff007988 */ /* 0x0003e80008000808 */
[----:B------:R1:W-:Y:S02]  /*0680*/  @!P3 STS [UR8+0x38], R3 ;  /* 0x00003803ff00b988 */ /* 0x0003e40008000808 */
.L_x_9:
[----:B------:R-:W-:Y:S05]  /*0690*/  BSYNC.RECONVERGENT B0 ;  /* 0x0000000000007941 */ /* 0x000fea0003800200 */
.L_x_8:
[----:B------:R-:W-:Y:S04]  /*06a0*/  BSSY.RECONVERGENT B0, `(.L_x_10) ;  /* 0x000000a000007945 */ /* 0x000fe80003800200 */
[----:B------:R-:W-:Y:S05]  /*06b0*/  @P3 BRA `(.L_x_11) ;  /* 0x0000000000203947 */ /* 0x000fea0003800000 */
[----:B-12---:R-:W1:Y:S01]  /*06c0*/  LDS R2, [UR8+0x1c] ;  /* 0x00001c08ff027984 */ /* 0x006e620008000800 */
[----:B------:R-:W2:Y:S03]  /*06d0*/  LDC.64 R8, c[0x0][0x3a8] ;  /* 0x0000ea00ff087b82 */ /* 0x000ea60000000a00 */
[----:B------:R3:W-:Y:S01]  /*06e0*/  STS [UR8+0x24], R6 ;  /* 0x00002406ff007988 */ /* 0x0007e20008000808 */
[--C-:B--2---:R-:W-:Y:S02]  /*06f0*/  SHF.R.U32.HI R7, RZ, 0x4, R9.reuse ;  /* 0x00000004ff077819 */ /* 0x104fe40000011609 */
[----:B------:R-:W-:-:S05]  /*0700*/  SHF.R.U64 R3, R8, 0x4, R9 ;  /* 0x0000000408037819 */ /* 0x000fca0000001209 */
[----:B------:R3:W-:Y:S01]  /*0710*/  STS [UR8+0xc], R3 ;  /* 0x00000c03ff007988 */ /* 0x0007e20008000808 */
[----:B-1----:R-:W-:-:S05]  /*0720*/  LOP3.LUT R2, R2, 0xf, R7, 0xb8, !PT ;  /* 0x0000000f02027812 */ /* 0x002fca00078eb807 */
[----:B------:R3:W-:Y:S02]  /*0730*/  STS [UR8+0x1c], R2 ;  /* 0x00001c02ff007988 */ /* 0x0007e40008000808 */
.L_x_11:
[----:B------:R-:W-:Y:S05]  /*0740*/  BSYNC.RECONVERGENT B0 ;  /* 0x0000000000007941 */ /* 0x000fea0003800200 */
.L_x_10:
[----:B------:R-:W-:Y:S04]  /*0750*/  BSSY.RECONVERGENT B1, `(.L_x_12) ;  /* 0x000001d000017945 */ /* 0x000fe80003800200 */
[----:B------:R-:W-:Y:S04]  /*0760*/  BSSY.RELIABLE B0, `(.L_x_13) ;  /* 0x0000018000007945 */ /* 0x000fe80003800100 */
[----:B------:R-:W-:Y:S05]  /*0770*/  @P3 BRA `(.L_x_14) ;  /* 0x00000000001c3947 */ /* 0x000fea0003800000 */
[----:B-123--:R-:W1:Y:S02]  /*0780*/  LDS R2, [UR8+0x34] ;  /* 0x00003408ff027984 */ /* 0x00ee640008000800 */
[----:B-1----:R-:W-:-:S05]  /*0790*/  LOP3.LUT R2, R2, 0x7, RZ, 0xb8, !PT ;  /* 0x0000000702027812 */ /* 0x002fca00078eb8ff */
[----:B------:R1:W-:Y:S01]  /*07a0*/  STS [UR8+0x34], R2 ;  /* 0x00003402ff007988 */ /* 0x0003e20008000808 */
[----:B------:R-:W-:Y:S05]  /*07b0*/  @P3 BRA `(.L_x_15) ;  /* 0x00000000001c3947 */ /* 0x000fea0003800000 */
[----:B-1----:R-:W1:Y:S02]  /*07c0*/  LDS R2, [UR8+0x34] ;  /* 0x00003408ff027984 */ /* 0x002e640008000800 */
[----:B-1----:R-:W-:-:S05]  /*07d0*/  LOP3.LUT R2, R2, 0x38, RZ, 0xb8, !PT ;  /* 0x0000003802027812 */ /* 0x002fca00078eb8ff */
[----:B------:R4:W-:Y:S02]  /*07e0*/  STS [UR8+0x34], R2 ;  /* 0x00003402ff007988 */ /* 0x0009e40008000808 */
.L_x_14:
[----:B------:R-:W-:Y:S05]  /*07f0*/  @P3 BRA `(.L_x_16) ;  /* 0x00000000001c3947 */ /* 0x000fea0003800000 */
[----:B-1234-:R-:W1:Y:S02]  /*0800*/  LDS R2, [UR8+0x8] ;  /* 0x00000808ff027984 */ /* 0x01ee640008000800 */
[----:B-1----:R-:W-:-:S05]  /*0810*/  LOP3.LUT R2, R2, 0x780, RZ, 0xb8, !PT ;  /* 0x0000078002027812 */ /* 0x002fca00078eb8ff */
[----:B------:R2:W-:Y:S02]  /*0820*/  STS [UR8+0x8], R2 ;  /* 0x00000802ff007988 */ /* 0x0005e40008000808 */
.L_x_15:
[----:B------:R-:W-:Y:S05]  /*0830*/  @P3 BRA `(.L_x_17) ;  /* 0x0000000000283947 */ /* 0x000fea0003800000 */
[----:B-12---:R-:W1:Y:S02]  /*0840*/  LDS R2, [UR8+0x8] ;  /* 0x00000808ff027984 */ /* 0x006e640008000800 */
[----:B-1----:R-:W-:-:S05]  /*0850*/  LOP3.LUT R2, R2, 0x1800, RZ, 0xb8, !PT ;  /* 0x0000180002027812 */ /* 0x002fca00078eb8ff */
[----:B------:R5:W-:Y:S02]  /*0860*/  STS [UR8+0x8], R2 ;  /* 0x00000802ff007988 */ /* 0x000be40008000808 */
.L_x_16:
[----:B------:R-:W-:Y:S05]  /*0870*/  @P3 BREAK.RELIABLE B0 ;  /* 0x0000000000003942 */ /* 0x000fea0003800100 */
[----:B------:R-:W-:Y:S05]  /*0880*/  @P3 BRA `(.L_x_18) ;  /* 0x0000000000243947 */ /* 0x000fea0003800000 */
[----:B-1-3--:R-:W1:Y:S01]  /*0890*/  LDS R3, [UR8+0x8] ;  /* 0x00000808ff037984 */ /* 0x00ae620008000800 */
[----:B--2-45:R-:W-:-:S05]  /*08a0*/  IMAD.MOV.U32 R2, RZ, RZ, 0x6000 ;  /* 0x00006000ff027424 */ /* 0x034fca00078e00ff */
[----:B-1----:R-:W-:-:S04]  /*08b0*/  LOP3.LUT R2, R3, 0x4000, R2, 0xd8, !PT ;  /* 0x0000400003027812 */ /* 0x002fc800078ed802 */
[----:B------:R-:W-:-:S05]  /*08c0*/  LOP3.LUT R2, R2, 0x400000, RZ, 0xb8, !PT ;  /* 0x0040000002027812 */ /* 0x000fca00078eb8ff */
[----:B------:R3:W-:Y:S02]  /*08d0*/  STS [UR8+0x8], R2 ;  /* 0x00000802ff007988 */ /* 0x0007e40008000808 */
.L_x_17:
[----:B------:R-:W-:Y:S05]  /*08e0*/  BSYNC.RELIABLE B0 ;  /* 0x0000000000007941 */ /* 0x000fea0003800100 */
.L_x_13:
[----:B-123--:R-:W1:Y:S02]  /*08f0*/  @!P3 LDS R2, [UR8+0x8] ;  /* 0x00000808ff02b984 */ /* 0x00ee640008000800 */
[----:B-1----:R-:W-:-:S05]  /*0900*/  @!P3 LOP3.LUT R2, R2, 0x8000, RZ, 0xb8, !PT ;  /* 0x000080000202b812 */ /* 0x002fca00078eb8ff */
[----:B------:R1:W-:Y:S02]  /*0910*/  @!P3 STS [UR8+0x8], R2 ;  /* 0x00000802ff00b988 */ /* 0x0003e40008000808 */
.L_x_18:
[----:B------:R-:W-:Y:S05]  /*0920*/  BSYNC.RECONVERGENT B1 ;  /* 0x0000000000017941 */ /* 0x000fea0003800200 */
.L_x_12:
[----:B------:R-:W-:Y:S05]  /*0930*/  WARPSYNC.ALL ;  /* 0x0000000000007948 */ /* 0x000fea0003800000 */
[----:B------:R-:W-:Y:S01]  /*0940*/  NOP ;  /* 0x0000000000007918 */ /* 0x000fe20000000000 */
[----:B------:R-:W-:Y:S05]  /*0950*/  @P0 BRA `(.L_x_19) ;  /* 0x0000000000300947 */ /* 0x000fea0003800000 */
[----:B-12345:R-:W1:Y:S01]  /*0960*/  S2R R2, SR_LANEID ;  /* 0x0000000000027919 */ /* 0x03ee620000000000 */
[----:B------:R-:W-:Y:S05]  /*0970*/  WARPSYNC.ALL ;  /* 0x0000000000007948 */ /* 0x000fea0003800000 */
[----:B------:R-:W-:Y:S01]  /*0980*/  NOP ;  /* 0x0000000000007918 */ /* 0x000fe20000000000 */
[----:B-1----:R-:W-:-:S05]  /*0990*/  IMAD.SHL.U32 R7, R2, 0x4, RZ ;  /* 0x0000000402077824 */ /* 0x002fca00078e00ff */
[----:B------:R-:W1:Y:S01]  /*09a0*/  LDS R9, [R7+UR8] ;  /* 0x0000000807097984 */ /* 0x000e620008000800 */
[----:B------:R-:W-:-:S05]  /*09b0*/  IADD3 R2, P1, PT, R7, UR24, RZ ;  /* 0x0000001807027c10 */ /* 0x000fca000ff3e0ff */
[----:B------:R-:W-:-:S05]  /*09c0*/  IMAD.X R3, RZ, RZ, UR25, P1 ;  /* 0x00000019ff037e24 */ /* 0x000fca00088e06ff */
[----:B-1----:R1:W2:Y:S01]  /*09d0*/  ATOMG.E.EXCH.STRONG.GPU PT, RZ, [R2], R9 ;  /* 0x0000000902ff73a8 */ /* 0x0022a200041ee100 */
[----:B------:R-:W-:-:S04]  /*09e0*/  DEPBAR {5,4,3,2,1,0} ;  /* 0x0000003f0000791a */ /* 0x000fc80000000000 */
[----:B------:R-:W3:Y:S02]  /*09f0*/  CCTL.E.C.LDCU.IV.DEEP [UR24] ;  /* 0x0000000018007540 */ /* 0x000ee40009c08000 */
[----:B---3--:R1:W-:Y:S01]  /*0a00*/  UTMACCTL.IV [UR24] ;  /* 0x00000000180079b9 */ /* 0x0083e20008000000 */
[----:B------:R-:W-:Y:S01]  /*0a10*/  NOP ;  /* 0x0000000000007918 */ /* 0x000fe20000000000 */
.L_x_19:
[----:B------:R-:W-:Y:S05]  /*0a20*/  @P0 BRA `(.L_x_20) ;  /* 0x00000000000c0947 */ /* 0x000fea0003800000 */
[----:B------:R0:W-:Y:S01]  /*0a30*/  UTMACMDFLUSH ;  /* 0x00000000000079b7 */ /* 0x0001e20000000000 */
[----:B------:R-:W-:Y:S05]  /*0a40*/  @P0 BRA `(.L_x_20) ;  /* 0x0000000000040947 */ /* 0x000fea0003800000 */
[----:B------:R-:W-:-:S04]  /*0a50*/  DEPBAR.LE SB0, 0x0 ;  /* 0x000080000000791a */ /* 0x000fc80000000000 */
.L_x_20:
[----:B------:R-:W-:Y:S05]  /*0a60*/  WARPSYNC.ALL ;  /* 0x0000000000007948 */ /* 0x000fea0003800000 */
[----:B------:R-:W-:Y:S01]  /*0a70*/  NOP ;  /* 0x0000000000007918 */ /* 0x000fe20000000000 */
[----:B--2---:R-:W-:Y:S06]  /*0a80*/  BAR.SYNC.DEFER_BLOCKING 0x0 ;  /* 0x0000000000007b1d */ /* 0x004fec0000010000 */
[----:B------:R-:W-:Y:S02]  /*0a90*/  BSSY.RECONVERGENT B1, `(.L_x_21) ;  /* 0x000000b000017945 */ /* 0x000fe40003800200 */
[----:B------:R-:W-:Y:S06]  /*0aa0*/  BAR.SYNC.DEFER_BLOCKING 0x0 ;  /* 0x0000000000007b1d */ /* 0x000fec0000010000 */
[----:B------:R2:W-:Y:S01]  /*0ab0*/  @!P0 STS [R4], RZ ;  /* 0x000000ff04008388 */ /* 0x0005e20000000800 */
[----:B------:R-:W-:Y:S01]  /*0ac0*/  NOP ;  /* 0x0000000000007918 */ /* 0x000fe20000000000 */
[----:B------:R-:W-:Y:S05]  /*0ad0*/  @P3 BRA `(.L_x_22) ;  /* 0x0000000000183947 */ /* 0x000fea0003800000 */
[----:B-1-345:R-:W1:Y:S01]  /*0ae0*/  LDS R2, [UR8+0x8] ;  /* 0x00000808ff027984 */ /* 0x03ae620008000800 */
[----:B------:R-:W3:Y:S01]  /*0af0*/  LDC.64 R8, c[0x0][0x388] ;  /* 0x0000e200ff087b82 */ /* 0x000ee20000000a00 */
[----:B------:R-:W-:Y:S02]  /*0b00*/  IMAD.MOV.U32 R3, RZ, RZ, 0x70 ;  /* 0x00000070ff037424 */ /* 0x000fe400078e00ff */
[----:B---3--:R3:W-:Y:S03]  /*0b10*/  STS.64 [UR8], R8 ;  /* 0x00000008ff007988 */ /* 0x0087e60008000a08 */
[----:B-1----:R-:W-:-:S05]  /*0b20*/  LOP3.LUT R2, R2, 0x10, R3, 0xd8, !PT ;  /* 0x0000001002027812 */ /* 0x002fca00078ed803 */
[----:B------:R3:W-:Y:S02]  /*0b30*/  STS [UR8+0x8], R2 ;  /* 0x00000802ff007988 */ /* 0x0007e40008000808 */
.L_x_22:
[----:B-1----:R-:W-:Y:S05]  /*0b40*/  BSYNC.RECONVERGENT B1 ;  /* 0x0000000000017941 */ /* 0x002fea0003800200 */
.L_x_21:
[----:B------:R-:W-:Y:S04]  /*0b50*/  BSSY.RECONVERGENT B2, `(.L_x_23) ;  /* 0x000000f000027945 */ /* 0x000fe80003800200 */
[----:B------:R-:W-:Y:S04]  /*0b60*/  BSSY.RELIABLE B1, `(.L_x_24) ;  /* 0x000000c000017945 */ /* 0x000fe80003800100 */
[----:B------:R-:W-:Y:S05]  /*0b70*/  @P3 BRA `(.L_x_25) ;  /* 0x0000000000283947 */ /* 0x000fea0003800000 */
[----:B---345:R-:W1:Y:S01]  /*0b80*/  LDS R2, [UR8+0x34] ;  /* 0x00003408ff027984 */ /* 0x038e620008000800 */
[----:B------:R-:W-:Y:S01]  /*0b90*/  IMAD.MOV.U32 R3, RZ, RZ, 0x3f000000 ;  /* 0x3f000000ff037424 */ /* 0x000fe200078e00ff */
[----:B------:R-:W-:Y:S05]  /*0ba0*/  @P3 BREAK.RELIABLE B1 ;  /* 0x0000000000013942 */ /* 0x000fea0003800100 */
[----:B-1----:R-:W-:-:S05]  /*0bb0*/  LOP3.LUT R2, R2, 0xff000000, R3, 0xb8, !PT ;  /* 0xff00000002027812 */ /* 0x002fca00078eb803 */
[----:B------:R1:W-:Y:S01]  /*0bc0*/  STS [UR8+0x34], R2 ;  /* 0x00003402ff007988 */ /* 0x0003e20008000808 */
[----:B------:R-:W-:Y:S05]  /*0bd0*/  @P3 BRA `(.L_x_26) ;  /* 0x0000000000183947 */ /* 0x000fea0003800000 */
[----:B-1----:R-:W1:Y:S01]  /*0be0*/  LDS R2, [UR8+0x38] ;  /* 0x00003808ff027984 */ /* 0x002e620008000800 */
[----:B------:R-:W-:-:S05]  /*0bf0*/  IMAD.MOV.U32 R3, RZ, RZ, 0xff ;  /* 0x000000ffff037424 */ /* 0x000fca00078e00ff */
[----:B-1----:R-:W-:-:S05]  /*0c00*/  LOP3.LUT R2, R2, 0xff, R3, 0xb8, !PT ;  /* 0x000000ff02027812 */ /* 0x002fca00078eb803 */
[----:B------:R1:W-:Y:S02]  /*0c10*/  STS [UR8+0x38], R2 ;  /* 0x00003802ff007988 */ /* 0x0003e40008000808 */
.L_x_25:
[----:B------:R-:W-:Y:S05]  /*0c20*/  BSYNC.RELIABLE B1 ;  /* 0x0000000000017941 */ /* 0x000fea0003800100 */
.L_x_24:
[----:B------:R1:W-:Y:S02]  /*0c30*/  @!P3 STS [UR8+0x20], R5 ;  /* 0x00002005ff00b988 */ /* 0x0003e40008000808 */
.L_x_26:
[----:B------:R-:W-:Y:S05]  /*0c40*/  BSYNC.RECONVERGENT B2 ;  /* 0x0000000000027941 */ /* 0x000fea0003800200 */
.L_x_23:
[----:B------:R-:W-:Y:S05]  /*0c50*/  WARPSYNC.ALL ;  /* 0x0000000000007948 */ /* 0x000fea0003800000 */
[----:B------:R-:W-:Y:S01]  /*0c60*/  NOP ;  /* 0x0000000000007918 */ /* 0x000fe20000000000 */
[----:B-1----:R-:W1:Y:S01]  /*0c70*/  LDC R5, c[0x0][0x39c] ;  /* 0x0000e700ff057b82 */ /* 0x002e620000000800 */
[----:B------:R-:W-:Y:S01]  /*0c80*/  BSSY.RECONVERGENT B2, `(.L_x_27) ;  /* 0x000000b000027945 */ /* 0x000fe20003800200 */
[----:B-1----:R-:W-:-:S03]  /*0c90*/  VIADD R5, R5, 0xffffffff ;  /* 0xffffffff05057836 */ /* 0x002fc60000000000 */
[----:B------:R-:W-:Y:S05]  /*0ca0*/  @P3 BRA `(.L_x_28) ;  /* 0x0000000000203947 */ /* 0x000fea0003800000 */
[----:B---345:R-:W1:Y:S01]  /*0cb0*/  LDS R2, [UR8+0x1c] ;  /* 0x00001c08ff027984 */ /* 0x038e620008000800 */
[----:B------:R-:W3:Y:S03]  /*0cc0*/  LDC.64 R8, c[0x0][0x3b0] ;  /* 0x0000ec00ff087b82 */ /* 0x000ee60000000a00 */
[----:B------:R4:W-:Y:S01]  /*0cd0*/  STS [UR8+0x24], R5 ;  /* 0x00002405ff007988 */ /* 0x0009e20008000808 */
[--C-:B---3--:R-:W-:Y:S02]  /*0ce0*/  SHF.R.U32.HI R7, RZ, 0x4, R9.reuse ;  /* 0x00000004ff077819 */ /* 0x108fe40000011609 */
[----:B------:R-:W-:-:S05]  /*0cf0*/  SHF.R.U64 R3, R8, 0x4, R9 ;  /* 0x0000000408037819 */ /* 0x000fca0000001209 */
[----:B------:R4:W-:Y:S01]  /*0d00*/  STS [UR8+0xc], R3 ;  /* 0x00000c03ff007988 */ /* 0x0009e20008000808 */
[----:B-1----:R-:W-:-:S05]  /*0d10*/  LOP3.LUT R2, R2, 0xf, R7, 0xb8, !PT ;  /* 0x0000000f02027812 */ /* 0x002fca00078eb807 */
[----:B------:R4:W-:Y:S02]  /*0d20*/  STS [UR8+0x1c], R2 ;  /* 0x00001c02ff007988 */ /* 0x0009e40008000808 */
.L_x_28:
[----:B------:R-:W-:Y:S05]  /*0d30*/  BSYNC.RECONVERGENT B2 ;  /* 0x0000000000027941 */ /* 0x000fea0003800200 */
.L_x_27:
[----:B------:R-:W-:Y:S04]  /*0d40*/  BSSY.RECONVERGENT B3, `(.L_x_29) ;  /* 0x000001d000037945 */ /* 0x000fe80003800200 */
[----:B------:R-:W-:Y:S04]  /*0d50*/  BSSY.RELIABLE B2, `(.L_x_30) ;  /* 0x0000018000027945 */ /* 0x000fe80003800100 */
[----:B------:R-:W-:Y:S05]  /*0d60*/  @P3 BRA `(.L_x_31) ;  /* 0x00000000001c3947 */ /* 0x000fea0003800000 */
[----:B---345:R-:W1:Y:S02]  /*0d70*/  LDS R2, [UR8+0x34] ;  /* 0x00003408ff027984 */ /* 0x038e640008000800 */
[----:B-1----:R-:W-:-:S05]  /*0d80*/  LOP3.LUT R2, R2, 0x7, RZ, 0xb8, !PT ;  /* 0x0000000702027812 */ /* 0x002fca00078eb8ff */
[----:B------:R1:W-:Y:S01]  /*0d90*/  STS [UR8+0x34], R2 ;  /* 0x00003402ff007988 */ /* 0x0003e20008000808 */
[----:B------:R-:W-:Y:S05]  /*0da0*/  @P3 BRA `(.L_x_32) ;  /* 0x00000000001c3947 */ /* 0x000fea0003800000 */
[----:B-1----:R-:W1:Y:S02]  /*0db0*/  LDS R2, [UR8+0x34] ;  /* 0x00003408ff027984 */ /* 0x002e640008000800 */
[----:B-1----:R-:W-:-:S05]  /*0dc0*/  LOP3.LUT R2, R2, 0x38, RZ, 0xb8, !PT ;  /* 0x0000003802027812 */ /* 0x002fca00078eb8ff */
[----:B------:R1:W-:Y:S02]  /*0dd0*/  STS [UR8+0x34], R2 ;  /* 0x00003402ff007988 */ /* 0x0003e40008000808 */
.L_x_31:
[----:B------:R-:W-:Y:S05]  /*0de0*/  @P3 BRA `(.L_x_33) ;  /* 0x00000000001c3947 */ /* 0x000fea0003800000 */
[----:B-1-345:R-:W1:Y:S02]  /*0df0*/  LDS R2, [UR8+0x8] ;  /* 0x00000808ff027984 */ /* 0x03ae640008000800 */
[----:B-1----:R-:W-:-:S05]  /*0e00*/  LOP3.LUT R2, R2, 0x780, RZ, 0xb8, !PT ;  /* 0x0000078002027812 */ /* 0x002fca00078eb8ff */
[----:B------:R3:W-:Y:S02]  /*0e10*/  STS [UR8+0x8], R2 ;  /* 0x00000802ff007988 */ /* 0x0007e40008000808 */
.L_x_32:
[----:B------:R-:W-:Y:S05]  /*0e20*/  @P3 BRA `(.L_x_34) ;  /* 0x0000000000283947 */ /* 0x000fea0003800000 */
[----:B-1-3--:R-:W1:Y:S02]  /*0e30*/  LDS R2, [UR8+0x8] ;  /* 0x00000808ff027984 */ /* 0x00ae640008000800 */
[----:B-1----:R-:W-:-:S05]  /*0e40*/  LOP3.LUT R2, R2, 0x1800, RZ, 0xb8, !PT ;  /* 0x0000180002027812 */ /* 0x002fca00078eb8ff */
[----:B------:R1:W-:Y:S02]  /*0e50*/  STS [UR8+0x8], R2 ;  /* 0x00000802ff007988 */ /* 0x0003e40008000808 */
.L_x_33:
[----:B------:R-:W-:Y:S05]  /*0e60*/  @P3 BREAK.RELIABLE B2 ;  /* 0x0000000000023942 */ /* 0x000fea0003800100 */
[----:B------:R-:W-:Y:S05]  /*0e70*/  @P3 BRA `(.L_x_35) ;  /* 0x0000000000243947 */ /* 0x000fea0003800000 */
[----:B-1-345:R-:W1:Y:S01]  /*0e80*/  LDS R2, [UR8+0x8] ;  /* 0x00000808ff027984 */ /* 0x03ae620008000800 */
[----:B------:R-:W-:-:S05]  /*0e90*/  IMAD.MOV.U32 R3, RZ, RZ, 0x6000 ;  /* 0x00006000ff037424 */ /* 0x000fca00078e00ff */
[----:B-1----:R-:W-:-:S04]  /*0ea0*/  LOP3.LUT R2, R2, 0x4000, R3, 0xd8, !PT ;  /* 0x0000400002027812 */ /* 0x002fc800078ed803 */
[----:B------:R-:W-:-:S05]  /*0eb0*/  LOP3.LUT R2, R2, 0x400000, RZ, 0xb8, !PT ;  /* 0x0040000002027812 */ /* 0x000fca00078eb8ff */
[----:B------:R4:W-:Y:S02]  /*0ec0*/  STS [UR8+0x8], R2 ;  /* 0x00000802ff007988 */ /* 0x0009e40008000808 */
.L_x_34:
[----:B------:R-:W-:Y:S05]  /*0ed0*/  BSYNC.RELIABLE B2 ;  /* 0x0000000000027941 */ /* 0x000fea0003800100 */
.L_x_30:
[----:B-1-34-:R-:W1:Y:S02]  /*0ee0*/  @!P3 LDS R2, [UR8+0x8] ;  /* 0x00000808ff02b984 */ /* 0x01ae640008000800 */
[----:B-1----:R-:W-:-:S05]  /*0ef0*/  @!P3 LOP3.LUT R2, R2, 0x8000, RZ, 0xb8, !PT ;  /* 0x000080000202b812 */ /* 0x002fca00078eb8ff */
[----:B------:R1:W-:Y:S02]  /*0f00*/  @!P3 STS [UR8+0x8], R2 ;  /* 0x00000802ff00b988 */ /* 0x0003e40008000808 */
.L_x_35:
[----:B------:R-:W-:Y:S05]  /*0f10*/  BSYNC.RECONVERGENT B3 ;  /* 0x0000000000037941 */ /* 0x000fea0003800200 */
.L_x_29:
[----:B------:R-:W-:Y:S05]  /*0f20*/  WARPSYNC.ALL ;  /* 0x0000000000007948 */ /* 0x000fea0003800000 */
[----:B------:R-:W-:Y:S01]  /*0f30*/  NOP ;  /* 0x0000000000007918 */ /* 0x000fe20000000000 */
[----:B------:R-:W-:-:S04]  /*0f40*/  UIADD3 UR5, UPT, UPT, UR4, 0x80, URZ ;  /* 0x0000008004057890 */ /* 0x000fc8000fffe0ff */
[----:B------:R-:W-:-:S04]  /*0f50*/  UIADD3 UR26, UP0, UPT, UR5, UR20, URZ ;  /* 0x00000014051a7290 */ /* 0x000fc8000ff1e0ff */
[----:B------:R-:W-:Y:S01]  /*0f60*/  ULEA.HI.X.SX32 UR27, UR5, UR21, 0x1, UP0 ;  /* 0x00000015051b7291 */ /* 0x000fe200080f0eff */
[----:B------:R-:W-:Y:S11]  /*0f70*/  @P0 BRA `(.L_x_36) ;  /* 0x0000000000300947 */ /* 0x000ff60003800000 */
[----:B-1-345:R-:W1:Y:S01]  /*0f80*/  S2R R2, SR_LANEID ;  /* 0x0000000000027919 */ /* 0x03ae620000000000 */
[----:B------:R-:W-:Y:S05]  /*0f90*/  WARPSYNC.ALL ;  /* 0x0000000000007948 */ /* 0x000fea0003800000 */
[----:B------:R-:W-:Y:S01]  /*0fa0*/  NOP ;  /* 0x0000000000007918 */ /* 0x000fe20000000000 */
[----:B-1----:R-:W-:-:S05]  /*0fb0*/  IMAD.SHL.U32 R8, R2, 0x4, RZ ;  /* 0x0000000402087824 */ /* 0x002fca00078e00ff */
[----:B------:R-:W1:Y:S01]  /*0fc0*/  LDS R7, [R8+UR8] ;  /* 0x0000000808077984 */ /* 0x000e620008000800 */
[----:B------:R-:W-:-:S05]  /*0fd0*/  IADD3 R2, P1, PT, R8, UR26, RZ ;  /* 0x0000001a08027c10 */ /* 0x000fca000ff3e0ff */
[----:B------:R-:W-:-:S05]  /*0fe0*/  IMAD.X R3, RZ, RZ, UR27, P1 ;  /* 0x0000001bff037e24 */ /* 0x000fca00088e06ff */
[----:B-1----:R1:W3:Y:S01]  /*0ff0*/  ATOMG.E.EXCH.STRONG.GPU PT, RZ, [R2], R7 ;  /* 0x0000000702ff73a8 */ /* 0x0022e200041ee100 */
[----:B------:R-:W-:-:S04]  /*1000*/  DEPBAR {5,4,3,2,1,0} ;  /* 0x0000003f0000791a */ /* 0x000fc80000000000 */
[----:B------:R-:W4:Y:S02]  /*1010*/  CCTL.E.C.LDCU.IV.DEEP [UR26] ;  /* 0x000000001a007540 */ /* 0x000f240009c08000 */
[----:B----4-:R1:W-:Y:S01]  /*1020*/  UTMACCTL.IV [UR26] ;  /* 0x000000001a0079b9 */ /* 0x0103e20008000000 */
[----:B------:R-:W-:Y:S01]  /*1030*/  NOP ;  /* 0x0000000000007918 */ /* 0x000fe20000000000 */
.L_x_36:
[----:B------:R-:W-:Y:S05]  /*1040*/  @P0 BRA `(.L_x_37) ;  /* 0x00000000000c0947 */ /* 0x000fea0003800000 */
[----:B------:R0:W-:Y:S01]  /*1050*/  UTMACMDFLUSH ;  /* 0x00000000000079b7 */ /* 0x0001e20000000000 */
[----:B------:R-:W-:Y:S05]  /*1060*/  @P0 BRA `(.L_x_37) ;  /* 0x0000000000040947 */ /* 0x000fea0003800000 */
[----:B------:R-:W-:-:S04]  /*1070*/  DEPBAR.LE SB0, 0x0 ;  /* 0x000080000000791a */ /* 0x000fc80000000000 */
.L_x_37:
[----:B------:R-:W-:Y:S05]  /*1080*/  WARPSYNC.ALL ;  /* 0x0000000000007948 */ /* 0x000fea0003800000 */
[----:B------:R-:W-:Y:S01]  /*1090*/  NOP ;  /* 0x0000000000007918 */ /* 0x000fe20000000000 */
[----:B---3--:R-:W-:Y:S06]  /*10a0*/  BAR.SYNC.DEFER_BLOCKING 0x0 ;  /* 0x0000000000007b1d */ /* 0x008fec0000010000 */
[----:B------:R-:W-:Y:S02]  /*10b0*/  BSSY.RECONVERGENT B3, `(.L_x_38) ;  /* 0x000000b000037945 */ /* 0x000fe40003800200 */
[----:B------:R-:W-:Y:S06]  /*10c0*/  BAR.SYNC.DEFER_BLOCKING 0x0 ;  /* 0x0000000000007b1d */ /* 0x000fec0000010000 */
[----:B------:R3:W-:Y:S01]  /*10d0*/  @!P0 STS [R4], RZ ;  /* 0x000000ff04008388 */ /* 0x0007e20000000800 */
[----:B------:R-:W-:Y:S01]  /*10e0*/  NOP ;  /* 0x0000000000007918 */ /* 0x000fe20000000000 */
[----:B------:R-:W-:Y:S05]  /*10f0*/  @P3 BRA `(.L_x_39) ;  /* 0x0000000000183947 */ /* 0x000fea0003800000 */
[----:B-1--45:R-:W1:Y:S01]  /*1100*/  LDS R2, [UR8+0x8] ;  /* 0x00000808ff027984 */ /* 0x032e620008000800 */
[----:B------:R-:W4:Y:S01]  /*1110*/  LDC.64 R8, c[0x0][0x390] ;  /* 0x0000e400ff087b82 */ /* 0x000f220000000a00 */
[----:B------:R-:W-:Y:S02]  /*1120*/  IMAD.MOV.U32 R3, RZ, RZ, 0x70 ;  /* 0x00000070ff037424 */ /* 0x000fe400078e00ff */
[----:B----4-:R4:W-:Y:S03]  /*1130*/  STS.64 [UR8], R8 ;  /* 0x00000008ff007988 */ /* 0x0109e60008000a08 */
[----:B-1----:R-:W-:-:S05]  /*1140*/  LOP3.LUT R2, R2, 0x10, R3, 0xd8, !PT ;  /* 0x0000001002027812 */ /* 0x002fca00078ed803 */
[----:B------:R4:W-:Y:S02]  /*1150*/  STS [UR8+0x8], R2 ;  /* 0x00000802ff007988 */ /* 0x0009e40008000808 */
.L_x_39:
[----:B-1----:R-:W-:Y:S05]  /*1160*/  BSYNC.RECONVERGENT B3 ;  /* 0x0000000000037941 */ /* 0x002fea0003800200 */
.L_x_38:
[----:B------:R-:W-:Y:S04]  /*1170*/  BSSY.RECONVERGENT B4, `(.L_x_40) ;  /* 0x0000033000047945 */ /* 0x000fe80003800200 */
[----:B------:R-:W-:Y:S04]  /*1180*/  BSSY.RELIABLE B3, `(.L_x_41) ;  /* 0x000002e000037945 */ /* 0x000fe80003800100 */
[----:B------:R-:W-:Y:S05]  /*1190*/  @P3 BRA `(.L_x_42) ;  /* 0x0000000000243947 */ /* 0x000fea0003800000 */
[----:B----45:R-:W1:Y:S01]  /*11a0*/  LDS R2, [UR8+0x34] ;  /* 0x00003408ff027984 */ /* 0x030e620008000800 */
[----:B------:R-:W-:-:S05]  /*11b0*/  IMAD.MOV.U32 R3, RZ, RZ, 0x7f000000 ;  /* 0x7f000000ff037424 */ /* 0x000fca00078e00ff */
[----:B-1----:R-:W-:-:S05]  /*11c0*/  LOP3.LUT R2, R2, 0xff000000, R3, 0xb8, !PT ;  /* 0xff00000002027812 */ /* 0x002fca00078eb803 */
[----:B------:R1:W-:Y:S01]  /*11d0*/  STS [UR8+0x34], R2 ;  /* 0x00003402ff007988 */ /* 0x0003e20008000808 */
[----:B------:R-:W-:Y:S05]  /*11e0*/  @P3 BRA `(.L_x_43) ;  /* 0x0000000000183947 */ /* 0x000fea0003800000 */
[----:B-1----:R-:W1:Y:S01]  /*11f0*/  LDS R2, [UR8+0x38] ;  /* 0x00003808ff027984 */ /* 0x002e620008000800 */
[----:B------:R-:W-:-:S05]  /*1200*/  IMAD.MOV.U32 R3, RZ, RZ, 0x7f ;  /* 0x0000007fff037424 */ /* 0x000fca00078e00ff */
[----:B-1----:R-:W-:-:S05]  /*1210*/  LOP3.LUT R2, R2, 0xff, R3, 0xb8, !PT ;  /* 0x000000ff02027812 */ /* 0x002fca00078eb803 */
[----:B------:R1:W-:Y:S02]  /*1220*/  STS [UR8+0x38], R2 ;  /* 0x00003802ff007988 */ /* 0x0003e40008000808 */
.L_x_42:
[----:B------:R-:W-:Y:S05]  /*1230*/  @P3 BRA `(.L_x_44) ;  /* 0x00000000000c3947 */ /* 0x000fea0003800000 */
[----:B------:R1:W-:Y:S02]  /*1240*/  STS [UR8+0x20], R5 ;  /* 0x00002005ff007988 */ /* 0x0003e40008000808 */
.L_x_43:
[----:B------:R-:W-:Y:S05]  /*1250*/  @P3 BRA `(.L_x_45) ;  /* 0x0000000000243947 */ /* 0x000fea0003800000 */
[----:B------:R1:W-:Y:S02]  /*1260*/  STS [UR8+0x24], R6 ;  /* 0x00002406ff007988 */ /* 0x0003e40008000808 */
.L_x_44:
[----:B------:R-:W-:Y:S05]  /*1270*/  @P3 BRA `(.L_x_46) ;  /* 0x00000000002c3947 */ /* 0x000fea0003800000 */
[----:B-1--45:R-:W1:Y:S01]  /*1280*/  LDS R2, [UR8+0x1c] ;  /* 0x00001c08ff027984 */ /* 0x032e620008000800 */
[----:B------:R-:W4:Y:S02]  /*1290*/  LDC.64 R6, c[0x0][0x3b8] ;  /* 0x0000ee00ff067b82 */ /* 0x000f240000000a00 */
[--C-:B----4-:R-:W-:Y:S02]  /*12a0*/  SHF.R.U32.HI R5, RZ, 0x4, R7.reuse ;  /* 0x00000004ff057819 */ /* 0x110fe40000011607 */
[----:B------:R-:W-:-:S05]  /*12b0*/  SHF.R.U64 R3, R6, 0x4, R7 ;  /* 0x0000000406037819 */ /* 0x000fca0000001207 */
[----:B------:R4:W-:Y:S01]  /*12c0*/  STS [UR8+0xc], R3 ;  /* 0x00000c03ff007988 */ /* 0x0009e20008000808 */
[----:B-1----:R-:W-:-:S05]  /*12d0*/  LOP3.LUT R2, R2, 0xf, R5, 0xb8, !PT ;  /* 0x0000000f02027812 */ /* 0x002fca00078eb805 */
[----:B------:R4:W-:Y:S02]  /*12e0*/  STS [UR8+0x1c], R2 ;  /* 0x00001c02ff007988 */ /* 0x0009e40008000808 */
.L_x_45:
[----:B------:R-:W-:Y:S05]  /*12f0*/  @P3 BRA `(.L_x_47) ;  /* 0x00000000001c3947 */ /* 0x000fea0003800000 */
[----:B-1--45:R-:W1:Y:S02]  /*1300*/  LDS R2, [UR8+0x34] ;  /* 0x00003408ff027984 */ /* 0x032e640008000800 */
[----:B-1----:R-:W-:-:S05]  /*1310*/  LOP3.LUT R2, R2, 0x7, RZ, 0xb8, !PT ;  /* 0x0000000702027812 */ /* 0x002fca00078eb8ff */
[----:B------:R1:W-:Y:S02]  /*1320*/  STS [UR8+0x34], R2 ;  /* 0x00003402ff007988 */ /* 0x0003e40008000808 */
.L_x_46:
[----:B------:R-:W-:Y:S05]  /*1330*/  @P3 BRA `(.L_x_48) ;  /* 0x00000000001c3947 */ /* 0x000fea0003800000 */
[----:B-1--45:R-:W1:Y:S02]  /*1340*/  LDS R2, [UR8+0x34] ;  /* 0x00003408ff027984 */ /* 0x032e640008000800 */
[----:B-1----:R-:W-:-:S05]  /*1350*/  LOP3.LUT R2, R2, 0x38, RZ, 0xb8, !PT ;  /* 0x0000003802027812 */ /* 0x002fca00078eb8ff */
[----:B------:R1:W-:Y:S02]  /*1360*/  STS [UR8+0x34], R2 ;  /* 0x00003402ff007988 */ /* 0x0003e40008000808 */
.L_x_47:
[----:B------:R-:W-:Y:S05]  /*1370*/  @P3 BRA `(.L_x_49) ;  /* 0x00000000001c3947 */ /* 0x000fea0003800000 */
[----:B-1--45:R-:W1:Y:S02]  /*1380*/  LDS R2, [UR8+0x8] ;  /* 0x00000808ff027984 */ /* 0x032e640008000800 */
[----:B-1----:R-:W-:-:S05]  /*1390*/  LOP3.LUT R2, R2, 0x780, RZ, 0xb8, !PT ;  /* 0x0000078002027812 */ /* 0x002fca00078eb8ff */
[----:B------:R1:W-:Y:S02]  /*13a0*/  STS [UR8+0x8], R2 ;  /* 0x00000802ff007988 */ /* 0x0003e40008000808 */
.L_x_48:
[----:B------:R-:W-:Y:S05]  /*13b0*/  @P3 BRA `(.L_x_50) ;  /* 0x0000000000283947 */ /* 0x000fea0003800000 */
[----:B-1--45:R-:W1:Y:S02]  /*13c0*/  LDS R2, [UR8+0x8] ;  /* 0x00000808ff027984 */ /* 0x032e640008000800 */
[----:B-1----:R-:W-:-:S05]  /*13d0*/  LOP3.LUT R2, R2, 0x1800, RZ, 0xb8, !PT ;  /* 0x0000180002027812 */ /* 0x002fca00078eb8ff */
[----:B------:R1:W-:Y:S02]  /*13e0*/  STS [UR8+0x8], R2 ;  /* 0x00000802ff007988 */ /* 0x0003e40008000808 */
.L_x_49:
[----:B------:R-:W-:Y:S05]  /*13f0*/  @P3 BREAK.RELIABLE B3 ;  /* 0x0000000000033942 */ /* 0x000fea0003800100 */
[----:B------:R-:W-:Y:S05]  /*1400*/  @P3 BRA `(.L_x_51) ;  /* 0x0000000000243947 */ /* 0x000fea0003800000 */
[----:B-1--45:R-:W1:Y:S01]  /*1410*/  LDS R2, [UR8+0x8] ;  /* 0x00000808ff027984 */ /* 0x032e620008000800 */
[----:B------:R-:W-:-:S05]  /*1420*/  IMAD.MOV.U32 R3, RZ, RZ, 0x6000 ;  /* 0x00006000ff037424 */ /* 0x000fca00078e00ff */
[----:B-1----:R-:W-:-:S04]  /*1430*/  LOP3.LUT R2, R2, 0x6000, R3, 0xd8, !PT ;  /* 0x0000600002027812 */ /* 0x002fc800078ed803 */
[----:B------:R-:W-:-:S05]  /*1440*/  LOP3.LUT R2, R2, 0x400000, RZ, 0xb8, !PT ;  /* 0x0040000002027812 */ /* 0x000fca00078eb8ff */
[----:B------:R1:W-:Y:S02]  /*1450*/  STS [UR8+0x8], R2 ;  /* 0x00000802ff007988 */ /* 0x0003e40008000808 */
.L_x_50:
[----:B------:R-:W-:Y:S05]  /*1460*/  BSYNC.RELIABLE B3 ;  /* 0x0000000000037941 */ /* 0x000fea0003800100 */
.L_x_41:
[----:B-1--45:R-:W1:Y:S02]  /*1470*/  @!P3 LDS R2, [UR8+0x8] ;  /* 0x00000808ff02b984 */ /* 0x032e640008000800 */
[----:B-1----:R-:W-:-:S05]  /*1480*/  @!P3 LOP3.LUT R2, R2, 0x8000, RZ, 0xb8, !PT ;  /* 0x000080000202b812 */ /* 0x002fca00078eb8ff */
[----:B------:R1:W-:Y:S02]  /*1490*/  @!P3 STS [UR8+0x8], R2 ;  /* 0x00000802ff00b988 */ /* 0x0003e40008000808 */
.L_x_51:
[----:B------:R-:W-:Y:S05]  /*14a0*/  BSYNC.RECONVERGENT B4 ;  /* 0x0000000000047941 */ /* 0x000fea0003800200 */
.L_x_40:
[----:B------:R-:W-:Y:S05]  /*14b0*/  WARPSYNC.ALL ;  /* 0x0000000000007948 */ /* 0x000fea0003800000 */
[----:B------:R-:W-:Y:S01]  /*14c0*/  NOP ;  /* 0x0000000000007918 */ /* 0x000fe20000000000 */
[----:B------:R-:W-:-:S04]  /*14d0*/  UIADD3 UR4, UPT, UPT, UR4, 0x100, URZ ;  /* 0x0000010004047890 */ /* 0x000fc8000fffe0ff */
[----:B------:R-:W-:-:S04]  /*14e0*/  UIADD3 UR20, UP0, UPT, UR4, UR20, URZ ;  /* 0x0000001404147290 */ /* 0x000fc8000ff1e0ff */
[----:B------:R-:W-:Y:S01]  /*14f0*/  ULEA.HI.X.SX32 UR21, UR4, UR21, 0x1, UP0 ;  /* 0x0000001504157291 */ /* 0x000fe200080f0eff */
[----:B------:R-:W-:Y:S11]  /*1500*/  @P0 BRA `(.L_x_52) ;  /* 0x0000000000300947 */ /* 0x000ff60003800000 */
[----:B-1--45:R-:W1:Y:S01]  /*1510*/  S2R R2, SR_LANEID ;  /* 0x0000000000027919 */ /* 0x032e620000000000 */
[----:B------:R-:W-:Y:S05]  /*1520*/  WARPSYNC.ALL ;  /* 0x0000000000007948 */ /* 0x000fea0003800000 */
[----:B------:R-:W-:Y:S01]  /*1530*/  NOP ;  /* 0x0000000000007918 */ /* 0x000fe20000000000 */
[----:B-123--:R-:W-:-:S05]  /*1540*/  IMAD.SHL.U32 R4, R2, 0x4, RZ ;  /* 0x0000000402047824 */ /* 0x00efca00078e00ff */
        /* <DEDUP_REMOVED lines=8> */
.L_x_52:
[----:B------:R-:W-:Y:S05]  /*15d0*/  @P0 BRA `(.L_x_53) ;  /* 0x00000000000c0947 */ /* 0x000fea0003800000 */
[----:B------:R0:W-:Y:S01]  /*15e0*/  UTMACMDFLUSH ;  /* 0x00000000000079b7 */ /* 0x0001e20000000000 */
[----:B------:R-:W-:Y:S05]  /*15f0*/  @P0 BRA `(.L_x_53) ;  /* 0x0000000000040947 */ /* 0x000fea0003800000 */
[----:B------:R-:W-:-:S04]  /*1600*/  DEPBAR.LE SB0, 0x0 ;  /* 0x000080000000791a */ /* 0x000fc80000000000 */
.L_x_53:
[----:B------:R-:W-:Y:S05]  /*1610*/  WARPSYNC.ALL ;  /* 0x0000000000007948 */ /* 0x000fea0003800000 */
[----:B------:R-:W-:Y:S01]  /*1620*/  NOP ;  /* 0x0000000000007918 */ /* 0x000fe20000000000 */
[----:B--2---:R-:W-:Y:S01]  /*1630*/  BAR.SYNC.DEFER_BLOCKING 0x0 ;  /* 0x0000000000007b1d */ /* 0x004fe20000010000 */
[----:B-1--45:R-:W-:Y:S01]  /*1640*/  SHF.R.U32.HI R2, RZ, 0x5, R0 ;  /* 0x00000005ff027819 */ /* 0x032fe20000011600 */
[----:B------:R-:W-:Y:S01]  /*1650*/  UIADD3 UR12, UPT, UPT, UR8, 0xc010, URZ ;  /* 0x0000c010080c7890 */ /* 0x000fe2000fffe0ff */
[----:B------:R-:W-:Y:S01]  /*1660*/  ISETP.GE.AND P0, PT, R10, 0x1, PT ;  /* 0x000000010a00780c */ /* 0x000fe20003f06270 */
[----:B------:R-:W-:Y:S01]  /*1670*/  USHF.L.U32 UR15, UR7, 0x7, URZ ;  /* 0x00000007070f7899 */ /* 0x000fe200080006ff */
[----:B------:R-:W-:Y:S01]  /*1680*/  R2UR UR22, R2 ;  /* 0x00000000021672ca */ /* 0x000fe200000e0000 */
[----:B------:R-:W-:Y:S01]  /*1690*/  VOTEU.ALL UP0, P3 ;  /* 0x0000000000ff7886 */ /* 0x000fe20001800000 */
[----:B------:R-:W-:Y:S01]  /*16a0*/  UMOV UR4, 0x1 ;  /* 0x0000000100047882 */ /* 0x000fe20000000000 */
[----:B------:R-:W-:Y:S01]  /*16b0*/  VOTEU.ALL UP1, P3 ;  /* 0x0000000000ff7886 */ /* 0x000fe20001820000 */
[----:B------:R-:W-:Y:S01]  /*16c0*/  USHF.L.U32 UR19, UR19, 0x8, URZ ;  /* 0x0000000813137899 */ /* 0x000fe200080006ff */
[----:B------:R-:W-:Y:S01]  /*16d0*/  BSSY.RECONVERGENT B4, `(.L_x_54) ;  /* 0x0000018000047945 */ /* 0x000fe20003800200 */
[----:B------:R-:W-:-:S04]  /*16e0*/  @!UP0 UIADD3 UR10, UPT, UPT, -UR4, 0x100000, URZ ;  /* 0x00100000040a8890 */ /* 0x000fc8000fffe1ff */
[----:B------:R-:W-:Y:S02]  /*16f0*/  @!UP0 USHF.L.U32 UR11, UR10, 0xb, URZ ;  /* 0x0000000b0a0b8899 */ /* 0x000fe400080006ff */
[----:B------:R-:W-:Y:S02]  /*1700*/  @!UP0 USHF.L.U32 UR10, UR10, 0x1, URZ ;  /* 0x000000010a0a8899 */ /* 0x000fe400080006ff */
[----:B------:R-:W-:-:S04]  /*1710*/  @!UP0 UIADD3 UR4, UPT, UPT, -UR4, 0x100000, URZ ;  /* 0x0010000004048890 */ /* 0x000fc8000fffe1ff */
[----:B------:R-:W-:Y:S02]  /*1720*/  @!UP0 USHF.L.U32 UR5, UR4, 0xb, URZ ;  /* 0x0000000b04058899 */ /* 0x000fe400080006ff */
[----:B------:R-:W-:Y:S01]  /*1730*/  @!UP0 USHF.L.U32 UR4, UR4, 0x1, URZ ;  /* 0x0000000104048899 */ /* 0x000fe200080006ff */
[----:B------:R-:W-:Y:S01]  /*1740*/  VOTEU.ALL UP0, P3 ;  /* 0x0000000000ff7886 */ /* 0x000fe20001800000 */
[----:B------:R-:W1:Y:S04]  /*1750*/  FENCE.VIEW.ASYNC.S ;  /* 0x00000000000073c6 */ /* 0x000e680000000000 */
[----:B-1----:R1:W2:Y:S06]  /*1760*/  @!UP0 SYNCS.EXCH.64 URZ, [UR8+0xc000], UR10 ;  /* 0x00c0000a08ff85b2 */ /* 0x0022ac0008000100 */
[----:B------:R1:W2:Y:S02]  /*1770*/  @!UP1 SYNCS.EXCH.64 URZ, [UR8+0xc010], UR4 ;  /* 0x00c0100408ff95b2 */ /* 0x0002a40008000100 */
[----:B--2---:R-:W-:Y:S06]  /*1780*/  BAR.SYNC.DEFER_BLOCKING 0x0 ;  /* 0x0000000000007b1d */ /* 0x004fec0000010000 */
[----:B------:R-:W-:Y:S05]  /*1790*/  @P3 BRA `(.L_x_55) ;  /* 0x00000000002c3947 */ /* 0x000fea0003800000 */
[----:B-1----:R-:W-:Y:S02]  /*17a0*/  UMOV UR4, 0x1 ;  /* 0x0000000100047882 */ /* 0x002fe40000000000 */
[----:B------:R-:W-:-:S04]  /*17b0*/  UIADD3 UR10, UPT, UPT, -UR4, 0x100000, URZ ;  /* 0x00100000040a7890 */ /* 0x000fc8000fffe1ff */
[----:B------:R-:W-:Y:S02]  /*17c0*/  USHF.L.U32 UR11, UR10, 0xb, URZ ;  /* 0x0000000b0a0b7899 */ /* 0x000fe400080006ff */
[----:B------:R-:W-:Y:S02]  /*17d0*/  USHF.L.U32 UR10, UR10, 0x1, URZ ;  /* 0x000000010a0a7899 */ /* 0x000fe400080006ff */
[----:B------:R-:W-:-:S04]  /*17e0*/  UIADD3 UR4, UPT, UPT, -UR4, 0x100000, URZ ;  /* 0x0010000004047890 */ /* 0x000fc8000fffe1ff */
[----:B------:R-:W-:Y:S02]  /*17f0*/  USHF.L.U32 UR5, UR4, 0xb, URZ ;  /* 0x0000000b04057899 */ /* 0x000fe400080006ff */
[----:B------:R-:W-:Y:S01]  /*1800*/  USHF.L.U32 UR4, UR4, 0x1, URZ ;  /* 0x0000000104047899 */ /* 0x000fe200080006ff */
[----:B------:R-:W1:Y:S03]  /*1810*/  FENCE.VIEW.ASYNC.S ;  /* 0x00000000000073c6 */ /* 0x000e660000000000 */
[----:B-1----:R2:W4:Y:S08]  /*1820*/  SYNCS.EXCH.64 URZ, [UR8+0xc008], UR10 ;  /* 0x00c0080a08ff75b2 */ /* 0x0025300008000100 */
[----:B------:R2:W5:Y:S02]  /*1830*/  SYNCS.EXCH.64 URZ, [UR8+0xc018], UR4 ;  /* 0x00c0180408ff75b2 */ /* 0x0005640008000100 */
[----:B--2---:R-:W-:Y:S01]  /*1840*/  NOP ;  /* 0x0000000000007918 */ /* 0x004fe20000000000 */
.L_x_55:
[----:B-1----:R-:W-:Y:S05]  /*1850*/  BSYNC.RECONVERGENT B4 ;  /* 0x0000000000047941 */ /* 0x002fea0003800200 */
.L_x_54:
[----:B------:R-:W-:Y:S05]  /*1860*/  @!P0 BRA `(.L_x_56) ;  /* 0x0000000800188947 */ /* 0x000fea0003800000 */
[----:B----45:R-:W-:Y:S01]  /*1870*/  BAR.SYNC.DEFER_BLOCKING 0x0 ;  /* 0x0000000000007b1d */ /* 0x030fe20000010000 */
[----:B------:R-:W-:Y:S01]  /*1880*/  ELECT P1, URZ, PT ;  /* 0x0000000000ff782f */ /* 0x000fe20003820000 */
[----:B------:R-:W-:Y:S01]  /*1890*/  @!P3 IMAD.MOV.U32 R2, RZ, RZ, 0x6000 ;  /* 0x00006000ff02b424 */ /* 0x000fe200078e00ff */
[----:B------:R-:W-:Y:S02]  /*18a0*/  UIADD3 UR4, UPT, UPT, UR8, 0x8000, URZ ;  /* 0x0000800008047890 */ /* 0x000fe4000fffe0ff */
[----:B------:R-:W-:Y:S01]  /*18b0*/  ISETP.LT.U32.AND P1, PT, R132, 0x20, P1 ;  /* 0x000000208400780c */ /* 0x000fe20000f21070 */
[----:B------:R-:W-:Y:S01]  /*18c0*/  UMOV UR7, UR15 ;  /* 0x0000000f00077c82 */ /* 0x000fe20008000000 */
[----:B------:R-:W-:Y:S01]  /*18d0*/  ELECT P0, URZ, PT ;  /* 0x0000000000ff782f */ /* 0x000fe20003800000 */
[----:B------:R-:W-:-:S03]  /*18e0*/  UMOV UR11, UR19 ;  /* 0x00000013000b7c82 */ /* 0x000fc60008000000 */
[----:B------:R-:W-:-:S07]  /*18f0*/  ISETP.LT.U32.AND P0, PT, R132, 0x20, P0 ;  /* 0x000000208400780c */ /* 0x000fce0000701070 */
[----:B------:R-:W-:Y:S01]  /*1900*/  VOTEU.ANY UP0, P1 ;  /* 0x0000000000ff7886 */ /* 0x000fe20000800100 */
[----:B------:R-:W-:-:S04]  /*1910*/  VOTEU.ANY UP2, P1 ;  /* 0x0000000000ff7886 */ /* 0x000fc80000840100 */
[----:B------:R-:W-:Y:S02]  /*1920*/  @UP0 UIADD3 UR5, UPT, UPT, UR8, 0xc000, URZ ;  /* 0x0000c00008050890 */ /* 0x000fe4000fffe0ff */
[----:B------:R1:W-:Y:S01]  /*1930*/  @!P3 SYNCS.ARRIVE.TRANS64 RZ, [UR8+0xc000], R2 ;  /* 0x00c00002ffffb9a7 */ /* 0x0003e20008000008 */
[----:B------:R-:W-:Y:S01]  /*1940*/  @UP0 UMOV UR6, URZ ;  /* 0x000000ff00060c82 */ /* 0x000fe20008000000 */
[----:B------:R-:W-:Y:S01]  /*1950*/  BAR.SYNC.DEFER_BLOCKING 0x0 ;  /* 0x0000000000007b1d */ /* 0x000fe20000010000 */
[----:B------:R-:W-:-:S05]  /*1960*/  UISETP.NE.U32.AND UP0, UPT, UR22, URZ, UPT ;  /* 0x000000ff1600728c */ /* 0x000fca000bf05070 */
[----:B------:R-:W-:Y:S01]  /*1970*/  VOTEU.ANY UP1, P0 ;  /* 0x0000000000ff7886 */ /* 0x000fe20000020100 */
[----:B------:R-:W-:-:S04]  /*1980*/  VOTEU.ANY UP3, P0 ;  /* 0x0000000000ff7886 */ /* 0x000fc80000060100 */
[----:B------:R-:W-:Y:S01]  /*1990*/  @UP1 UIADD3 UR9, UPT, UPT, UR8, 0xc000, URZ ;  /* 0x0000c00008091890 */ /* 0x000fe2000fffe0ff */
[----:B------:R-:W-:Y:S01]  /*19a0*/  @UP1 UMOV UR10, URZ ;  /* 0x000000ff000a1c82 */ /* 0x000fe20008000000 */
[----:B------:R1:W-:Y:S01]  /*19b0*/  @UP2 UTMALDG.2D [UR4], [UR24] ;  /* 0x00000004180025b4 */ /* 0x0003e20008008000 */
[----:B------:R2:W-:Y:S06]  /*19c0*/  MEMBAR.ALL.CTA ;  /* 0x0000000000007992 */ /* 0x0005ec0000008000 */
[----:B--2---:R-:W2:Y:S02]  /*19d0*/  FENCE.VIEW.ASYNC.S ;  /* 0x00000000000073c6 */ /* 0x004ea40000000000 */
[----:B--2---:R-:W-:Y:S06]  /*19e0*/  BAR.SYNC.DEFER_BLOCKING 0x0 ;  /* 0x0000000000007b1d */ /* 0x004fec0000010000 */
[----:B------:R1:W-:Y:S02]  /*19f0*/  @UP3 UTMALDG.2D [UR8], [UR26] ;  /* 0x000000081a0035b4 */ /* 0x0003e40008008000 */
[----:B------:R-:W-:Y:S06]  /*1a00*/  BAR.SYNC.DEFER_BLOCKING 0x0 ;  /* 0x0000000000007b1d */ /* 0x000fec0000010000 */
[----:B------:R-:W2:Y:S02]  /*1a10*/  SYNCS.PHASECHK.TRANS64.TRYWAIT P0, [UR8+0xc000], RZ ;  /* 0x00c000ffff0075a7 */ /* 0x000ea40008001108 */
[----:B-12---:R-:W-:Y:S05]  /*1a20*/  @!P0 BRA `(.L_x_57) ;  /* 0x00000010002c8947 */ /* 0x006fea0003800000 */
.L_x_71:
[----:B------:R-:W-:Y:S05]  /*1a30*/  BRA.U UP0, `(.L_x_58) ;  /* 0x00000001004c7547 */ /* 0x000fea000b800000 */
[----:B------:R-:W-:Y:S02]  /*1a40*/  USHF.R.U32.HI UR4, URZ, 0x4, UR4 ;  /* 0x00000004ff047899 */ /* 0x000fe40008011604 */
[----:B------:R-:W-:Y:S02]  /*1a50*/  USHF.R.U32.HI UR6, URZ, 0x4, UR8 ;  /* 0x00000004ff067899 */ /* 0x000fe40008011608 */
[----:B------:R-:W-:Y:S02]  /*1a60*/  USGXT.U32 UR4, UR4, 0xe ;  /* 0x0000000e0404789a */ /* 0x000fe40008000000 */
[----:B------:R-:W-:Y:S01]  /*1a70*/  USGXT.U32 UR6, UR6, 0xe ;  /* 0x0000000e0606789a */ /* 0x000fe20008000000 */
[----:B------:R-:W-:Y:S01]  /*1a80*/  UMOV UR10, 0xfffffffe ;  /* 0xfffffffe000a7882 */ /* 0x000fe20000000000 */
[----:B------:R-:W-:Y:S01]  /*1a90*/  UMOV UR11, 0x7fffbfdf ;  /* 0x7fffbfdf000b7882 */ /* 0x000fe20000000000 */
[----:B------:R-:W-:Y:S01]  /*1aa0*/  UMOV UR5, URZ ;  /* 0x000000ff00057c82 */ /* 0x000fe20008000000 */
[----:B------:R-:W-:Y:S01]  /*1ab0*/  UMOV UR7, URZ ;  /* 0x000000ff00077c82 */ /* 0x000fe20008000000 */
[----:B------:R-:W-:-:S02]  /*1ac0*/  UIADD3.64 UR16, UPT, UPT, UR4, -UR10, URZ ;  /* 0x8000000a04107297 */ /* 0x000fc4000fffe0ff */
[----:B------:R-:W-:Y:S01]  /*1ad0*/  UIADD3.64 UR10, UPT, UPT, UR6, -UR10, URZ ;  /* 0x8000000a060a7297 */ /* 0x000fe2000fffe0ff */
[----:B------:R-:W-:Y:S01]  /*1ae0*/  UMOV UR28, 0x0 ;  /* 0x00000000001c7882 */ /* 0x000fe20000000000 */
[----:B------:R-:W-:Y:S01]  /*1af0*/  UMOV UR29, 0x8400010 ;  /* 0x08400010001d7882 */ /* 0x000fe20000000000 */
[----:B------:R-:W-:Y:S01]  /*1b00*/  UMOV UR5, 0x80004020 ;  /* 0x8000402000057882 */ /* 0x000fe20000000000 */
[----:B------:R-:W-:Y:S01]  /*1b10*/  UMOV UR7, 0x80004020 ;  /* 0x8000402000077882 */ /* 0x000fe20000000000 */
[----:B------:R-:W-:Y:S01]  /*1b20*/  UMOV UR30, 0x0 ;  /* 0x00000000001e7882 */ /* 0x000fe20000000000 */
[----:B------:R-:W-:Y:S01]  /*1b30*/  UMOV UR31, 0x8400010 ;  /* 0x08400010001f7882 */ /* 0x000fe20000000000 */
[----:B------:R1:W-:Y:S02]  /*1b40*/  UTCQMMA gdesc[UR4], gdesc[UR6], tmem[UR23], tmem[UR28], idesc[UR29], !UPT ;  /* 0x00ff1c06040075ea */ /* 0x0003e4000f800317 */
[----:B------:R1:W-:Y:S01]  /*1b50*/  UTCQMMA gdesc[UR16], gdesc[UR10], tmem[UR23], tmem[UR30], idesc[UR31], UPT ;  /* 0x00ff1e0a100075ea */ /* 0x0003e2000b800317 */
[----:B------:R-:W-:-:S02]  /*1b60*/  NOP ;  /* 0x0000000000007918 */ /* 0x000fc40000000000 */
.L_x_58:
[----:B------:R-:W-:Y:S01]  /*1b70*/  ELECT P0, URZ, PT ;  /* 0x0000000000ff782f */ /* 0x000fe20003800000 */
[----:B-1----:R-:W-:Y:S01]  /*1b80*/  UMOV UR4, UR12 ;  /* 0x0000000c00047c82 */ /* 0x002fe20008000000 */
[----:B------:R-:W-:Y:S02]  /*1b90*/  UMOV UR5, URZ ;  /* 0x000000ff00057c82 */ /* 0x000fe40008000000 */
[----:B------:R-:W-:-:S13]  /*1ba0*/  ISETP.LT.U32.AND P0, PT, R132, 0x20, P0 ;  /* 0x000000208400780c */ /* 0x000fda0000701070 */
[----:B------:R-:W-:Y:S01]  /*1bb0*/  VOTEU.ANY UP0, P0 ;  /* 0x0000000000ff7886 */ /* 0x000fe20000000100 */
[----:B------:R-:W-:Y:S01]  /*1bc0*/  VOTEU.ANY UP1, P0 ;  /* 0x0000000000ff7886 */ /* 0x000fe20000020100 */
[----:B------:R-:W-:-:S03]  /*1bd0*/  ISETP.GE.U32.AND P0, PT, R10, 0x41, PT ;  /* 0x000000410a00780c */ /* 0x000fc60003f06070 */
[----:B------:R-:W-:Y:S02]  /*1be0*/  @UP0 UMOV UR4, UR4 ;  /* 0x0000000400040c82 */ /* 0x000fe40008000000 */
[----:B------:R1:W-:Y:S01]  /*1bf0*/  @UP1 UTCBAR [UR4], URZ ;  /* 0x000000ff040013e9 */ /* 0x0003e200080000ff */
[----:B------:R-:W-:Y:S06]  /*1c00*/  BAR.SYNC.DEFER_BLOCKING 0x0 ;  /* 0x0000000000007b1d */ /* 0x000fec0000010000 */
[----:B------:R-:W2:Y:S02]  /*1c10*/  SYNCS.PHASECHK.TRANS64.TRYWAIT P1, [UR8+0xc010], RZ ;  /* 0x00c010ffff0075a7 */ /* 0x000ea40008021108 */
[----:B-12---:R-:W-:Y:S05]  /*1c20*/  @!P1 BRA `(.L_x_59) ;  /* 0x0000000c00b89947 */ /* 0x006fea0003800000 */
.L_x_72:
[----:B------:R-:W-:Y:S01]  /*1c30*/  UMOV UR4, URZ ;  /* 0x000000ff00047c82 */ /* 0x000fe20008000000 */
[----:B------:R-:W-:Y:S05]  /*1c40*/  @!P0 BRA `(.L_x_56) ;  /* 0x0000000400208947 */ /* 0x000fea0003800000 */
[----:B------:R-:W1:Y:S01]  /*1c50*/  LDCU UR29, c[0x0][0x3a0] ;  /* 0x00007400ff1d77ac */ /* 0x000e620008000800 */
[----:B------:R-:W-:Y:S01]  /*1c60*/  UMOV UR9, 0x1 ;  /* 0x0000000100097882 */ /* 0x000fe20000000000 */
[----:B------:R-:W-:-:S05]  /*1c70*/  UMOV UR14, 0x40 ;  /* 0x00000040000e7882 */ /* 0x000fca0000000000 */
.L_x_63:
[----:B------:R-:W-:Y:S01]  /*1c80*/  BAR.SYNC.DEFER_BLOCKING 0x0 ;  /* 0x0000000000007b1d */ /* 0x000fe20000010000 */
[----:B------:R-:W-:Y:S01]  /*1c90*/  ULEA UR28, UR9, UR8, 0x3 ;  /* 0x00000008091c7291 */ /* 0x000fe2000f8e18ff */
[----:B------:R-:W-:Y:S01]  /*1ca0*/  @!P3 IMAD.MOV.U32 R2, RZ, RZ, 0x6000 ;  /* 0x00006000ff02b424 */ /* 0x000fe200078e00ff */
[----:B------:R-:W-:Y:S01]  /*1cb0*/  ELECT P1, URZ, PT ;  /* 0x0000000000ff782f */ /* 0x000fe20003820000 */
[----:B------:R-:W-:-:S03]  /*1cc0*/  ULEA UR12, UR9, UR8, 0xd ;  /* 0x00000008090c7291 */ /* 0x000fc6000f8e68ff */
[----:B------:R-:W-:Y:S02]  /*1cd0*/  ISETP.LT.U32.AND P1, PT, R132, 0x20, P1 ;  /* 0x000000208400780c */ /* 0x000fe40000f21070 */
[----:B------:R-:W-:Y:S01]  /*1ce0*/  ELECT P0, URZ, PT ;  /* 0x0000000000ff782f */ /* 0x000fe20003800000 */
[----:B------:R-:W-:-:S03]  /*1cf0*/  UIADD3 UR12, UPT, UPT, UR12, 0x8000, URZ ;  /* 0x000080000c0c7890 */ /* 0x000fc6000fffe0ff */
[----:B------:R-:W-:Y:S01]  /*1d00*/  ISETP.LT.U32.AND P0, PT, R132, 0x20, P0 ;  /* 0x000000208400780c */ /* 0x000fe20000701070 */
[----:B------:R-:W-:Y:S01]  /*1d10*/  ULEA UR16, UR9, UR8, 0xe ;  /* 0x0000000809107291 */ /* 0x000fe2000f8e70ff */
[----:B------:R-:W-:Y:S01]  /*1d20*/  UMOV UR18, UR14 ;  /* 0x0000000e00127c82 */ /* 0x000fe20008000000 */
[----:B------:R-:W-:-:S04]  /*1d30*/  USHF.L.U32 UR5, UR4, 0x1f, URZ ;  /* 0x0000001f04057899 */ /* 0x000fc800080006ff */
[----:B------:R-:W-:Y:S01]  /*1d40*/  VOTEU.ANY UP0, P1 ;  /* 0x0000000000ff7886 */ /* 0x000fe20000800100 */
[----:B------:R2:W-:Y:S04]  /*1d50*/  @!P3 SYNCS.ARRIVE.TRANS64 RZ, [UR28+0xc000], R2 ;  /* 0x00c00002ffffb9a7 */ /* 0x0005e8000800001c */
[----:B------:R-:W-:Y:S01]  /*1d60*/  @UP0 UIADD3 UR13, UPT, UPT, UR28, 0xc000, URZ ;  /* 0x0000c0001c0d0890 */ /* 0x000fe2000fffe0ff */
[----:B------:R-:W-:Y:S01]  /*1d70*/  VOTEU.ANY UP0, P1 ;  /* 0x0000000000ff7886 */ /* 0x000fe20000800100 */
[----:B------:R-:W-:Y:S01]  /*1d80*/  BAR.SYNC.DEFER_BLOCKING 0x0 ;  /* 0x0000000000007b1d */ /* 0x000fe20000010000 */
[----:B--2---:R-:W-:-:S05]  /*1d90*/  IMAD.U32 R2, RZ, RZ, UR5 ;  /* 0x00000005ff027e24 */ /* 0x004fca000f8e00ff */
[----:B------:R-:W-:-:S05]  /*1da0*/  VOTEU.ANY UP1, P0 ;  /* 0x0000000000ff7886 */ /* 0x000fca0000020100 */
[----:B------:R-:W-:Y:S01]  /*1db0*/  @UP1 UIADD3 UR17, UPT, UPT, UR28, 0xc000, URZ ;  /* 0x0000c0001c111890 */ /* 0x000fe2000fffe0ff */
[----:B------:R-:W-:Y:S01]  /*1dc0*/  VOTEU.ANY UP1, P0 ;  /* 0x0000000000ff7886 */ /* 0x000fe20000020100 */
[----:B------:R2:W-:Y:S01]  /*1dd0*/  @UP0 UTMALDG.2D [UR12], [UR24] ;  /* 0x0000000c180005b4 */ /* 0x0005e20008008000 */
[----:B------:R-:W-:Y:S01]  /*1de0*/  UISETP.NE.U32.AND UP0, UPT, UR22, URZ, UPT ;  /* 0x000000ff1600728c */ /* 0x000fe2000bf05070 */
[----:B------:R4:W-:Y:S06]  /*1df0*/  MEMBAR.ALL.CTA ;  /* 0x0000000000007992 */ /* 0x0009ec0000008000 */
[----:B----4-:R-:W4:Y:S02]  /*1e00*/  FENCE.VIEW.ASYNC.S ;  /* 0x00000000000073c6 */ /* 0x010f240000000000 */
[----:B----4-:R-:W-:Y:S06]  /*1e10*/  BAR.SYNC.DEFER_BLOCKING 0x0 ;  /* 0x0000000000007b1d */ /* 0x010fec0000010000 */
[----:B------:R2:W-:Y:S02]  /*1e20*/  @UP1 UTMALDG.2D [UR16], [UR26] ;  /* 0x000000101a0015b4 */ /* 0x0005e40008008000 */
[----:B------:R-:W-:Y:S06]  /*1e30*/  BAR.SYNC.DEFER_BLOCKING 0x0 ;  /* 0x0000000000007b1d */ /* 0x000fec0000010000 */
[----:B------:R-:W4:Y:S02]  /*1e40*/  SYNCS.PHASECHK.TRANS64.TRYWAIT P0, [UR28+0xc000], R2 ;  /* 0x00c00002ff0075a7 */ /* 0x000f24000800111c */
[----:B--2-4-:R-:W-:Y:S05]  /*1e50*/  @!P0 BRA `(.L_x_60) ;  /* 0x0000000c00388947 */ /* 0x014fea0003800000 */
.L_x_73:
[----:B------:R-:W-:Y:S05]  /*1e60*/  BRA.U UP0, `(.L_x_61) ;  /* 0x00000001004c7547 */ /* 0x000fea000b800000 */
[----:B------:R-:W-:Y:S02]  /*1e70*/  USHF.R.U32.HI UR10, URZ, 0x4, UR12 ;  /* 0x00000004ff0a7899 */ /* 0x000fe4000801160c */
[----:B------:R-:W-:Y:S02]  /*1e80*/  USHF.R.U32.HI UR12, URZ, 0x4, UR16 ;  /* 0x00000004ff0c7899 */ /* 0x000fe40008011610 */
[----:B------:R-:W-:Y:S02]  /*1e90*/  USGXT.U32 UR10, UR10, 0xe ;  /* 0x0000000e0a0a789a */ /* 0x000fe40008000000 */
[----:B------:R-:W-:Y:S02]  /*1ea0*/  USGXT.U32 UR12, UR12, 0xe ;  /* 0x0000000e0c0c789a */ /* 0x000fe40008000000 */
[----:B------:R-:W-:Y:S02]  /*1eb0*/  UIADD3 UR16, UP0, UPT, UR10, 0x2, URZ ;  /* 0x000000020a107890 */ /* 0x000fe4000ff1e0ff */
[----:B------:R-:W-:Y:S01]  /*1ec0*/  UIADD3 UR30, UP1, UPT, UR12, 0x2, URZ ;  /* 0x000000020c1e7890 */ /* 0x000fe2000ff3e0ff */
[----:B------:R-:W-:Y:S01]  /*1ed0*/  UMOV UR5, URZ ;  /* 0x000000ff00057c82 */ /* 0x000fe20008000000 */
[----:B------:R-:W-:Y:S01]  /*1ee0*/  UMOV UR6, URZ ;  /* 0x000000ff00067c82 */ /* 0x000fe20008000000 */
[----:B------:R-:W-:-:S02]  /*1ef0*/  UIADD3.X UR17, UPT, UPT, UR5, -0x7fffbfe0, URZ, UP0, !UPT ;  /* 0x8000402005117890 */ /* 0x000fc400087fe4ff */
[----:B------:R-:W-:Y:S01]  /*1f00*/  UIADD3.X UR31, UPT, UPT, UR6, -0x7fffbfe0, URZ, UP1, !UPT ;  /* 0x80004020061f7890 */ /* 0x000fe20008ffe4ff */
[----:B------:R-:W-:Y:S01]  /*1f10*/  UMOV UR32, 0x0 ;  /* 0x0000000000207882 */ /* 0x000fe20000000000 */
[----:B------:R-:W-:Y:S01]  /*1f20*/  UMOV UR33, 0x8400010 ;  /* 0x0840001000217882 */ /* 0x000fe20000000000 */
[----:B------:R-:W-:Y:S01]  /*1f30*/  UMOV UR11, 0x80004020 ;  /* 0x80004020000b7882 */ /* 0x000fe20000000000 */
[----:B------:R-:W-:Y:S01]  /*1f40*/  UMOV UR13, 0x80004020 ;  /* 0x80004020000d7882 */ /* 0x000fe20000000000 */
[----:B------:R-:W-:Y:S01]  /*1f50*/  UMOV UR6, 0x0 ;  /* 0x0000000000067882 */ /* 0x000fe20000000000 */
[----:B------:R-:W-:Y:S01]  /*1f60*/  UMOV UR7, 0x8400010 ;  /* 0x0840001000077882 */ /* 0x000fe20000000000 */
[----:B------:R2:W-:Y:S02]  /*1f70*/  UTCQMMA gdesc[UR10], gdesc[UR12], tmem[UR23], tmem[UR32], idesc[UR33], UPT ;  /* 0x00ff200c0a0075ea */ /* 0x0005e4000b800317 */
[----:B------:R2:W-:Y:S01]  /*1f80*/  UTCQMMA gdesc[UR16], gdesc[UR30], tmem[UR23], tmem[UR6], idesc[UR7], UPT ;  /* 0x00ff061e100075ea */ /* 0x0005e2000b800317 */
[----:B------:R-:W-:-:S02]  /*1f90*/  NOP ;  /* 0x0000000000007918 */ /* 0x000fc40000000000 */
.L_x_61:
[----:B------:R-:W-:Y:S01]  /*1fa0*/  ELECT P0, URZ, PT ;  /* 0x0000000000ff782f */ /* 0x000fe20003800000 */
[----:B--2---:R-:W-:-:S03]  /*1fb0*/  UIADD3 UR6, UPT, UPT, UR28, 0xc010, URZ ;  /* 0x0000c0101c067890 */ /* 0x004fc6000fffe0ff */
[----:B------:R-:W-:Y:S01]  /*1fc0*/  ISETP.LT.U32.AND P0, PT, R132, 0x20, P0 ;  /* 0x000000208400780c */ /* 0x000fe20000701070 */
[----:B------:R-:W-:-:S12]  /*1fd0*/  UMOV UR7, URZ ;  /* 0x000000ff00077c82 */ /* 0x000fd80008000000 */
[----:B------:R-:W-:Y:S01]  /*1fe0*/  VOTEU.ANY UP0, P0 ;  /* 0x0000000000ff7886 */ /* 0x000fe20000000100 */
[----:B------:R-:W-:-:S04]  /*1ff0*/  VOTEU.ANY UP1, P0 ;  /* 0x0000000000ff7886 */ /* 0x000fc80000020100 */
[----:B------:R-:W-:Y:S02]  /*2000*/  @UP0 UMOV UR6, UR6 ;  /* 0x0000000600060c82 */ /* 0x000fe40008000000 */
[----:B------:R2:W-:Y:S01]  /*2010*/  @UP1 UTCBAR [UR6], URZ ;  /* 0x000000ff060013e9 */ /* 0x0005e200080000ff */
[----:B------:R-:W-:Y:S06]  /*2020*/  BAR.SYNC.DEFER_BLOCKING 0x0 ;  /* 0x0000000000007b1d */ /* 0x000fec0000010000 */
[----:B------:R-:W4:Y:S02]  /*2030*/  SYNCS.PHASECHK.TRANS64.TRYWAIT P0, [UR28+0xc010], R2 ;  /* 0x00c01002ff0075a7 */ /* 0x000f24000800111c */
[----:B--2-4-:R-:W-:Y:S05]  /*2040*/  @!P0 BRA `(.L_x_62) ;  /* 0x0000000800c88947 */ /* 0x014fea0003800000 */
.L_x_74:
[----:B------:R-:W-:Y:S02]  /*2050*/  UIADD3 UR9, UPT, UPT, UR9, 0x1, URZ ;  /* 0x0000000109097890 */ /* 0x000fe4000fffe0ff */
[----:B------:R-:W-:Y:S02]  /*2060*/  UIADD3 UR14, UPT, UPT, UR14, 0x40, URZ ;  /* 0x000000400e0e7890 */ /* 0x000fe4000fffe0ff */
[----:B------:R-:W-:-:S04]  /*2070*/  UISETP.NE.U32.AND UP0, UPT, UR9, 0x2, UPT ;  /* 0x000000020900788c */ /* 0x000fc8000bf05070 */
[----:B------:R-:W-:Y:S02]  /*2080*/  USEL UR5, URZ, 0x1, UP0 ;  /* 0x00000001ff057887 */ /* 0x000fe40008000000 */
[----:B------:R-:W-:Y:S02]  /*2090*/  USEL UR9, UR9, URZ, UP0 ;  /* 0x000000ff09097287 */ /* 0x000fe40008000000 */
[----:B-1----:R-:W-:Y:S02]  /*20a0*/  UISETP.GE.AND UP0, UPT, UR14, UR29, UPT ;  /* 0x0000001d0e00728c */ /* 0x002fe4000bf06270 */
[----:B------:R-:W-:-:S07]  /*20b0*/  ULOP3.LUT UR4, UR4, UR5, URZ, 0x3c, !UPT ;  /* 0x0000000504047292 */ /* 0x000fce000f8e3cff */
[----:B------:R-:W-:Y:S05]  /*20c0*/  BRA.U !UP0, `(.L_x_63) ;  /* 0xfffffff908ec7547 */ /* 0x000fea000b83ffff */
.L_x_56:
[----:B----45:R-:W-:Y:S06]  /*20d0*/  BAR.SYNC.DEFER_BLOCKING 0x0 ;  /* 0x0000000000007b1d */ /* 0x030fec0000010000 */
[----:B------:R-:W-:Y:S04]  /*20e0*/  BSSY.RECONVERGENT B4, `(.L_x_64) ;  /* 0x0000004000047945 */ /* 0x000fe80003800200 */
[----:B------:R-:W-:Y:S05]  /*20f0*/  @P3 BRA `(.L_x_65) ;  /* 0x0000000000083947 */ /* 0x000fea0003800000 */
[----:B------:R-:W1:Y:S02]  /*2100*/  SYNCS.CCTL.IV [UR8+0xc000] ;  /* 0x00c00000ff0079b1 */ /* 0x000e640008000008 */
[----:B-1----:R-:W1:Y:S02]  /*2110*/  SYNCS.CCTL.IV [UR8+0xc010] ;  /* 0x00c01000ff0079b1 */ /* 0x002e640008000008 */
.L_x_65:
[----:B------:R-:W-:Y:S05]  /*2120*/  BSYNC.RECONVERGENT B4 ;  /* 0x0000000000047941 */ /* 0x000fea0003800200 */
.L_x_64:
[----:B-1----:R-:W-:Y:S06]  /*2130*/  BAR.SYNC.DEFER_BLOCKING 0x0 ;  /* 0x0000000000007b1d */ /* 0x002fec0000010000 */
[----:B------:R-:W-:Y:S04]  /*2140*/  BSSY.RECONVERGENT B4, `(.L_x_66) ;  /* 0x0000004000047945 */ /* 0x000fe80003800200 */
[----:B------:R-:W-:Y:S05]  /*2150*/  @P3 BRA `(.L_x_67) ;  /* 0x0000000000083947 */ /* 0x000fea0003800000 */
[----:B------:R-:W1:Y:S02]  /*2160*/  SYNCS.CCTL.IV [UR8+0xc008] ;  /* 0x00c00800ff0079b1 */ /* 0x000e640008000008 */
[----:B-1----:R-:W1:Y:S02]  /*2170*/  SYNCS.CCTL.IV [UR8+0xc018] ;  /* 0x00c01800ff0079b1 */ /* 0x002e640008000008 */
.L_x_67:
[----:B------:R-:W-:Y:S05]  /*2180*/  BSYNC.RECONVERGENT B4 ;  /* 0x0000000000047941 */ /* 0x000fea0003800200 */
.L_x_66:
[----:B------:R-:W-:Y:S01]  /*2190*/  USHF.L.U32 UR4, UR22, 0x15, URZ ;  /* 0x0000001516047899 */ /* 0x000fe200080006ff */
[C---:B------:R-:W-:Y:S01]  /*21a0*/  IMAD.SHL.U32 R2, R0.reuse, 0x80, RZ ;  /* 0x0000008000027824 */ /* 0x040fe200078e00ff */
[----:B------:R-:W-:Y:S01]  /*21b0*/  USHF.L.U32 UR5, UR22, 0x5, URZ ;  /* 0x0000000516057899 */ /* 0x000fe200080006ff */
[----:B------:R-:W-:Y:S01]  /*21c0*/  IMAD.SHL.U32 R3, R0, 0x10, RZ ;  /* 0x0000001000037824 */ /* 0x000fe200078e00ff */
[----:B------:R-:W-:Y:S02]  /*21d0*/  ULOP3.LUT UR4, UR4, 0x600000, URZ, 0xc0, !UPT ;  /* 0x0060000004047892 */ /* 0x000fe4000f8ec0ff */
[----:B------:R-:W-:Y:S01]  /*21e0*/  ULOP3.LUT UR5, UR5, 0x80, URZ, 0xc0, !UPT ;  /* 0x0000008005057892 */ /* 0x000fe2000f8ec0ff */
[----:B------:R-:W-:Y:S02]  /*21f0*/  LOP3.LUT R2, R2, 0x7f80, RZ, 0xc0, !PT ;  /* 0x00007f8002027812 */ /* 0x000fe400078ec0ff */
[----:B------:R-:W-:Y:S01]  /*2200*/  ELECT P0, URZ, PT ;  /* 0x0000000000ff782f */ /* 0x000fe20003800000 */
[----:B------:R-:W-:Y:S01]  /*2210*/  UIADD3 UR4, UPT, UPT, UR5, UR4, UR23 ;  /* 0x0000000405047290 */ /* 0x000fe2000fffe017 */
[----:B------:R-:W-:Y:S01]  /*2220*/  LOP3.LUT R2, R2, 0x70, R3, 0xf8, !PT ;  /* 0x0000007002027812 */ /* 0x000fe200078ef803 */
[----:B------:R-:W-:Y:S01]  /*2230*/  ULOP3.LUT UR22, UR22, 0x1, URZ, 0xc0, !UPT ;  /* 0x0000000116167892 */ /* 0x000fe2000f8ec0ff */
[----:B------:R-:W-:Y:S01]  /*2240*/  ISETP.LT.U32.AND P0, PT, R132, 0x40, P0 ;  /* 0x000000408400780c */ /* 0x000fe20000701070 */
[----:B------:R-:W-:Y:S01]  /*2250*/  UMOV UR6, UR15 ;  /* 0x0000000f00067c82 */ /* 0x000fe20008000000 */
[C---:B------:R-:W-:Y:S01]  /*2260*/  LOP3.LUT R0, R2.reuse, 0x10, RZ, 0x3c, !PT ;  /* 0x0000001002007812 */ /* 0x040fe200078e3cff */
[----:B------:R-:W-:Y:S01]  /*2270*/  ULEA UR5, UR22, UR19, 0x7 ;  /* 0x0000001316057291 */ /* 0x000fe2000f8e38ff */
[----:B------:R-:W-:-:S02]  /*2280*/  LOP3.LUT R3, R2, 0x20, RZ, 0x3c, !PT ;  /* 0x0000002002037812 */ /* 0x000fc400078e3cff */
[----:B---3--:R-:W2:Y:S01]  /*2290*/  LDTM.x128 R4, tmem[UR4] ;  /* 0x00000004000479ee */ /* 0x008ea200083c0000 */
[----:B------:R-:W-:Y:S01]  /*22a0*/  NOP ;  /* 0x0000000000007918 */ /* 0x000fe20000000000 */
[----:B------:R-:W-:-:S05]  /*22b0*/  ULEA UR4, UR22, UR8, 0xe ;  /* 0x0000000816047291 */ /* 0x000fca000f8e70ff */
[----:B--2---:R-:W-:Y:S01]  /*22c0*/  VOTEU.ANY UP1, P0 ;  /* 0x0000000000ff7886 */ /* 0x004fe20000020100 */
[----:B------:R-:W-:Y:S01]  /*22d0*/  VOTEU.ANY UP0, P0 ;  /* 0x0000000000ff7886 */ /* 0x000fe20000000100 */
[----:B------:R-:W-:Y:S02]  /*22e0*/  F2FP.SATFINITE.E4M3.F32.PACK_AB_MERGE_C R6, R7, R6, RZ ;  /* 0x000000060706723e */ /* 0x000fe400048070ff */
[----:B------:R-:W-:Y:S02]  /*22f0*/  F2FP.SATFINITE.E4M3.F32.PACK_AB_MERGE_C R10, R11, R10, RZ ;  /* 0x0000000a0b0a723e */ /* 0x000fe400048070ff */
[----:B------:R-:W-:Y:S02]  /*2300*/  F2FP.SATFINITE.E4M3.F32.PACK_AB_MERGE_C R14, R15, R14, RZ ;  /* 0x0000000e0f0e723e */ /* 0x000fe400048070ff */
[----:B------:R-:W-:Y:S02]  /*2310*/  F2FP.SATFINITE.E4M3.F32.PACK_AB_MERGE_C R7, R19, R18, RZ ;  /* 0x000000121307723e */ /* 0x000fe400048070ff */
[----:B------:R-:W-:-:S02]  /*2320*/  F2FP.SATFINITE.E4M3.F32.PACK_AB_MERGE_C R22, R23, R22, RZ ;  /* 0x000000161716723e */ /* 0x000fc400048070ff */
[----:B------:R-:W-:Y:S02]  /*2330*/  F2FP.SATFINITE.E4M3.F32.PACK_AB_MERGE_C R26, R27, R26, RZ ;  /* 0x0000001a1b1a723e */ /* 0x000fe400048070ff */
        /* <DEDUP_REMOVED lines=11> */
[----:B------:R-:W-:Y:S02]  /*23f0*/  F2FP.SATFINITE.E4M3.F32.PACK_AB_MERGE_C R4, R5, R4, R6 ;  /* 0x000000040504723e */ /* 0x000fe40004807006 */
[----:B------:R-:W-:Y:S02]  /*2400*/  F2FP.SATFINITE.E4M3.F32.PACK_AB_MERGE_C R74, R75, R74, RZ ;  /* 0x0000004a4b4a723e */ /* 0x000fe400048070ff */
[----:B------:R-:W-:Y:S02]  /*2410*/  F2FP.SATFINITE.E4M3.F32.PACK_AB_MERGE_C R78, R79, R78, RZ ;  /* 0x0000004e4f4e723e */ /* 0x000fe400048070ff */
[----:B------:R-:W-:Y:S02]  /*2420*/  F2FP.SATFINITE.E4M3.F32.PACK_AB_MERGE_C R82, R83, R82, RZ ;  /* 0x000000525352723e */ /* 0x000fe400048070ff */
[----:B------:R-:W-:Y:S02]  /*2430*/  F2FP.SATFINITE.E4M3.F32.PACK_AB_MERGE_C R86, R87, R86, RZ ;  /* 0x000000565756723e */ /* 0x000fe400048070ff */
[----:B------:R-:W-:-:S02]  /*2440*/  F2FP.SATFINITE.E4M3.F32.PACK_AB_MERGE_C R5, R9, R8, R10 ;  /* 0x000000080905723e */ /* 0x000fc4000480700a */
[----:B------:R-:W-:Y:S02]  /*2450*/  F2FP.SATFINITE.E4M3.F32.PACK_AB_MERGE_C R6, R13, R12, R14 ;  /* 0x0000000c0d06723e */ /* 0x000fe4000480700e */
[----:B------:R-:W-:Y:S02]  /*2460*/  F2FP.SATFINITE.E4M3.F32.PACK_AB_MERGE_C R7, R17, R16, R7 ;  /* 0x000000101107723e */ /* 0x000fe40004807007 */
[----:B------:R-:W-:Y:S02]  /*2470*/  F2FP.SATFINITE.E4M3.F32.PACK_AB_MERGE_C R20, R21, R20, R22 ;  /* 0x000000141514723e */ /* 0x000fe40004807016 */
[----:B------:R-:W-:Y:S01]  /*2480*/  F2FP.SATFINITE.E4M3.F32.PACK_AB_MERGE_C R90, R91, R90, RZ ;  /* 0x0000005a5b5a723e */ /* 0x000fe200048070ff */
[----:B-1----:R1:W-:Y:S01]  /*2490*/  STS.128 [R2+UR8], R4 ;  /* 0x0000000402007988 */ /* 0x0023e20008000c08 */
[----:B------:R-:W-:Y:S02]  /*24a0*/  F2FP.SATFINITE.E4M3.F32.PACK_AB_MERGE_C R94, R95, R94, RZ ;  /* 0x0000005e5f5e723e */ /* 0x000fe400048070ff */
[----:B------:R-:W-:-:S02]  /*24b0*/  F2FP.SATFINITE.E4M3.F32.PACK_AB_MERGE_C R98, R99, R98, RZ ;  /* 0x000000626362723e */ /* 0x000fc400048070ff */
[----:B------:R-:W-:Y:S02]  /*24c0*/  F2FP.SATFINITE.E4M3.F32.PACK_AB_MERGE_C R102, R103, R102, RZ ;  /* 0x000000666766723e */ /* 0x000fe400048070ff */
[----:B------:R-:W-:Y:S02]  /*24d0*/  F2FP.SATFINITE.E4M3.F32.PACK_AB_MERGE_C R21, R25, R24, R26 ;  /* 0x000000181915723e */ /* 0x000fe4000480701a */
[----:B------:R-:W-:Y:S02]  /*24e0*/  F2FP.SATFINITE.E4M3.F32.PACK_AB_MERGE_C R22, R29, R28, R30 ;  /* 0x0000001c1d16723e */ /* 0x000fe4000480701e */
[----:B------:R-:W-:Y:S02]  /*24f0*/  F2FP.SATFINITE.E4M3.F32.PACK_AB_MERGE_C R23, R33, R32, R23 ;  /* 0x000000202117723e */ /* 0x000fe40004807017 */
[----:B------:R-:W-:Y:S02]  /*2500*/  F2FP.SATFINITE.E4M3.F32.PACK_AB_MERGE_C R36, R37, R36, R38 ;  /* 0x000000242524723e */ /* 0x000fe40004807026 */
[----:B------:R-:W-:Y:S01]  /*2510*/  F2FP.SATFINITE.E4M3.F32.PACK_AB_MERGE_C R106, R107, R106, RZ ;  /* 0x0000006a6b6a723e */ /* 0x000fe200048070ff */
[----:B------:R1:W-:Y:S01]  /*2520*/  STS.128 [R0+UR8], R20 ;  /* 0x0000001400007988 */ /* 0x0003e20008000c08 */
[----:B------:R-:W-:-:S02]  /*2530*/  F2FP.SATFINITE.E4M3.F32.PACK_AB_MERGE_C R110, R111, R110, RZ ;  /* 0x0000006e6f6e723e */ /* 0x000fc400048070ff */
[----:B------:R-:W-:Y:S02]  /*2540*/  F2FP.SATFINITE.E4M3.F32.PACK_AB_MERGE_C R114, R115, R114, RZ ;  /* 0x000000727372723e */ /* 0x000fe400048070ff */
[----:B------:R-:W-:Y:S02]  /*2550*/  F2FP.SATFINITE.E4M3.F32.PACK_AB_MERGE_C R118, R119, R118, RZ ;  /* 0x000000767776723e */ /* 0x000fe400048070ff */
[----:B------:R-:W-:Y:S02]  /*2560*/  F2FP.SATFINITE.E4M3.F32.PACK_AB_MERGE_C R37, R41, R40, R42 ;  /* 0x000000282925723e */ /* 0x000fe4000480702a */
[----:B------:R-:W-:Y:S02]  /*2570*/  F2FP.SATFINITE.E4M3.F32.PACK_AB_MERGE_C R38, R45, R44, R46 ;  /* 0x0000002c2d26723e */ /* 0x000fe4000480702e */
[----:B------:R-:W-:Y:S02]  /*2580*/  F2FP.SATFINITE.E4M3.F32.PACK_AB_MERGE_C R39, R49, R48, R50 ;  /* 0x000000303127723e */ /* 0x000fe40004807032 */
[----:B------:R-:W-:-:S02]  /*2590*/  F2FP.SATFINITE.E4M3.F32.PACK_AB_MERGE_C R52, R53, R52, R54 ;  /* 0x000000343534723e */ /* 0x000fc40004807036 */
[----:B------:R-:W-:Y:S01]  /*25a0*/  F2FP.SATFINITE.E4M3.F32.PACK_AB_MERGE_C R122, R123, R122, RZ ;  /* 0x0000007a7b7a723e */ /* 0x000fe200048070ff */
[----:B------:R1:W-:Y:S01]  /*25b0*/  STS.128 [R3+UR8], R36 ;  /* 0x0000002403007988 */ /* 0x0003e20008000c08 */
[----:B------:R-:W-:Y:S02]  /*25c0*/  F2FP.SATFINITE.E4M3.F32.PACK_AB_MERGE_C R126, R127, R126, RZ ;  /* 0x0000007e7f7e723e */ /* 0x000fe400048070ff */
[----:B------:R-:W-:Y:S02]  /*25d0*/  F2FP.SATFINITE.E4M3.F32.PACK_AB_MERGE_C R130, R131, R130, RZ ;  /* 0x000000828382723e */ /* 0x000fe400048070ff */
[----:B------:R-:W-:Y:S02]  /*25e0*/  F2FP.SATFINITE.E4M3.F32.PACK_AB_MERGE_C R53, R57, R56, R58 ;  /* 0x000000383935723e */ /* 0x000fe4000480703a */
[----:B------:R-:W-:Y:S02]  /*25f0*/  F2FP.SATFINITE.E4M3.F32.PACK_AB_MERGE_C R54, R61, R60, R62 ;  /* 0x0000003c3d36723e */ /* 0x000fe4000480703e */
[----:B------:R-:W-:-:S02]  /*2600*/  F2FP.SATFINITE.E4M3.F32.PACK_AB_MERGE_C R55, R65, R64, R66 ;  /* 0x000000404137723e */ /* 0x000fc40004807042 */
[----:B------:R-:W-:Y:S02]  /*2610*/  F2FP.SATFINITE.E4M3.F32.PACK_AB_MERGE_C R68, R69, R68, R70 ;  /* 0x000000444544723e */ /* 0x000fe40004807046 */
[----:B------:R-:W-:Y:S02]  /*2620*/  LOP3.LUT R8, R2, 0x30, RZ, 0x3c, !PT ;  /* 0x0000003002087812 */ /* 0x000fe400078e3cff */
[----:B------:R-:W-:Y:S02]  /*2630*/  F2FP.SATFINITE.E4M3.F32.PACK_AB_MERGE_C R69, R73, R72, R74 ;  /* 0x000000484945723e */ /* 0x000fe4000480704a */
[----:B------:R-:W-:Y:S01]  /*2640*/  F2FP.SATFINITE.E4M3.F32.PACK_AB_MERGE_C R70, R77, R76, R78 ;  /* 0x0000004c4d46723e */ /* 0x000fe2000480704e */
[----:B------:R1:W-:Y:S01]  /*2650*/  STS.128 [R8+UR8], R52 ;  /* 0x0000003408007988 */ /* 0x0003e20008000c08 */
[----:B------:R-:W-:Y:S02]  /*2660*/  F2FP.SATFINITE.E4M3.F32.PACK_AB_MERGE_C R71, R81, R80, R82 ;  /* 0x000000505147723e */ /* 0x000fe40004807052 */
[----:B------:R-:W-:-:S02]  /*2670*/  F2FP.SATFINITE.E4M3.F32.PACK_AB_MERGE_C R84, R85, R84, R86 ;  /* 0x000000545554723e */ /* 0x000fc40004807056 */
[C---:B------:R-:W-:Y:S02]  /*2680*/  LOP3.LUT R9, R2.reuse, 0x40, RZ, 0x3c, !PT ;  /* 0x0000004002097812 */ /* 0x040fe400078e3cff */
[----:B------:R-:W-:Y:S02]  /*2690*/  F2FP.SATFINITE.E4M3.F32.PACK_AB_MERGE_C R85, R89, R88, R90 ;  /* 0x000000585955723e */ /* 0x000fe4000480705a */
[----:B------:R-:W-:Y:S01]  /*26a0*/  F2FP.SATFINITE.E4M3.F32.PACK_AB_MERGE_C R86, R93, R92, R94 ;  /* 0x0000005c5d56723e */ /* 0x000fe2000480705e */
[----:B------:R1:W-:Y:S01]  /*26b0*/  STS.128 [R9+UR8], R68 ;  /* 0x0000004409007988 */ /* 0x0003e20008000c08 */
[----:B------:R-:W-:Y:S02]  /*26c0*/  F2FP.SATFINITE.E4M3.F32.PACK_AB_MERGE_C R87, R97, R96, R98 ;  /* 0x000000606157723e */ /* 0x000fe40004807062 */
[----:B------:R-:W-:Y:S02]  /*26d0*/  F2FP.SATFINITE.E4M3.F32.PACK_AB_MERGE_C R100, R101, R100, R102 ;  /* 0x000000646564723e */ /* 0x000fe40004807066 */
[----:B------:R-:W-:-:S02]  /*26e0*/  LOP3.LUT R10, R2, 0x50, RZ, 0x3c, !PT ;  /* 0x00000050020a7812 */ /* 0x000fc400078e3cff */
[----:B------:R-:W-:Y:S02]  /*26f0*/  F2FP.SATFINITE.E4M3.F32.PACK_AB_MERGE_C R101, R105, R104, R106 ;  /* 0x000000686965723e */ /* 0x000fe4000480706a */
[----:B------:R-:W-:Y:S01]  /*2700*/  F2FP.SATFINITE.E4M3.F32.PACK_AB_MERGE_C R102, R109, R108, R110 ;  /* 0x0000006c6d66723e */ /* 0x000fe2000480706e */
[----:B------:R1:W-:Y:S01]  /*2710*/  STS.128 [R10+UR8], R84 ;  /* 0x000000540a007988 */ /* 0x0003e20008000c08 */
[----:B------:R-:W-:Y:S02]  /*2720*/  F2FP.SATFINITE.E4M3.F32.PACK_AB_MERGE_C R103, R113, R112, R114 ;  /* 0x000000707167723e */ /* 0x000fe40004807072 */
[----:B------:R-:W-:Y:S02]  /*2730*/  F2FP.SATFINITE.E4M3.F32.PACK_AB_MERGE_C R116, R117, R116, R118 ;  /* 0x000000747574723e */ /* 0x000fe40004807076 */
[----:B------:R-:W-:Y:S02]  /*2740*/  LOP3.LUT R11, R2, 0x60, RZ, 0x3c, !PT ;  /* 0x00000060020b7812 */ /* 0x000fe400078e3cff */
[----:B------:R-:W-:-:S02]  /*2750*/  F2FP.SATFINITE.E4M3.F32.PACK_AB_MERGE_C R117, R121, R120, R122 ;  /* 0x000000787975723e */ /* 0x000fc4000480707a */
[----:B------:R-:W-:Y:S01]  /*2760*/  F2FP.SATFINITE.E4M3.F32.PACK_AB_MERGE_C R118, R125, R124, R126 ;  /* 0x0000007c7d76723e */ /* 0x000fe2000480707e */
[----:B------:R1:W-:Y:S01]  /*2770*/  STS.128 [R11+UR8], R100 ;  /* 0x000000640b007988 */ /* 0x0003e20008000c08 */
[----:B------:R-:W-:Y:S02]  /*2780*/  F2FP.SATFINITE.E4M3.F32.PACK_AB_MERGE_C R119, R129, R128, R130 ;  /* 0x000000808177723e */ /* 0x000fe40004807082 */
[----:B------:R-:W-:-:S05]  /*2790*/  LOP3.LUT R12, R2, 0x70, RZ, 0x3c, !PT ;  /* 0x00000070020c7812 */ /* 0x000fca00078e3cff */
[----:B------:R1:W-:Y:S01]  /*27a0*/  STS.128 [R12+UR8], R116 ;  /* 0x000000740c007988 */ /* 0x0003e20008000c08 */
[----:B------:R2:W-:Y:S06]  /*27b0*/  MEMBAR.ALL.CTA ;  /* 0x0000000000007992 */ /* 0x0005ec0000008000 */
[----:B--2---:R-:W2:Y:S02]  /*27c0*/  FENCE.VIEW.ASYNC.S ;  /* 0x00000000000073c6 */ /* 0x004ea40000000000 */
[----:B--2---:R-:W-:Y:S06]  /*27d0*/  BAR.SYNC.DEFER_BLOCKING 0x0 ;  /* 0x0000000000007b1d */ /* 0x004fec0000010000 */
[----:B------:R1:W-:Y:S01]  /*27e0*/  @UP1 UTMASTG.2D [UR4], [UR20] ;  /* 0x00000004140013b5 */ /* 0x0003e20008008000 */
[----:B------:R0:W-:Y:S01]  /*27f0*/  UTMACMDFLUSH ;  /* 0x00000000000079b7 */ /* 0x0001e20000000000 */
[----:B------:R-:W-:-:S04]  /*2800*/  DEPBAR.LE SB0, 0x0 ;  /* 0x000080000000791a */ /* 0x000fc80000000000 */
[----:B------:R-:W-:Y:S08]  /*2810*/  BAR.SYNC.DEFER_BLOCKING 0x0 ;  /* 0x0000000000007b1d */ /* 0x000ff00000010000 */
[----:B------:R-:W-:Y:S06]  /*2820*/  BAR.SYNC.DEFER_BLOCKING 0x0 ;  /* 0x0000000000007b1d */ /* 0x000fec0000010000 */
[----:B-1----:R-:W-:Y:S05]  /*2830*/  @P2 BRA `(.L_x_68) ;  /* 0x0000000000a02947 */ /* 0x002fea0003800000 */
[----:B------:R-:W1:Y:S01]  /*2840*/  S2UR UR5, SR_CgaCtaId ;  /* 0x00000000000579c3 */ /* 0x000e620000008800 */
[----:B------:R-:W-:Y:S01]  /*2850*/  NOP ;  /* 0x0000000000007918 */ /* 0x000fe20000000000 */
[----:B------:R-:W-:Y:S01]  /*2860*/  UMOV UR4, 0x50 ;  /* 0x0000005000047882 */ /* 0x000fe20000000000 */
[----:B------:R-:W-:Y:S02]  /*2870*/  IMAD.U32 R0, RZ, RZ, UR23 ;  /* 0x00000017ff007e24 */ /* 0x000fe4000f8e00ff */
[----:B------:R-:W-:Y:S02]  /*2880*/  IMAD.MOV.U32 R3, RZ, RZ, 0xff ;  /* 0x000000ffff037424 */ /* 0x000fe400078e00ff */
[----:B------:R-:W-:Y:S01]  /*2890*/  IMAD.MOV.U32 R7, RZ, RZ, 0x1 ;  /* 0x00000001ff077424 */ /* 0x000fe200078e00ff */
[----:B------:R-:W-:-:S04]  /*28a0*/  LOP3.LUT R0, R0, 0xffff, RZ, 0xc0, !PT ;  /* 0x0000ffff00007812 */ /* 0x000fc800078ec0ff */
[----:B------:R-:W-:-:S05]  /*28b0*/  SHF.R.U32.HI R0, RZ, 0x5, R0 ;  /* 0x00000005ff007819 */ /* 0x000fca0000011600 */
[----:B------:R-:W-:Y:S01]  /*28c0*/  VIADD R2, R0, 0x10 ;  /* 0x0000001000027836 */ /* 0x000fe20000000000 */
[----:B------:R-:W-:Y:S01]  /*28d0*/  SHF.L.U32 R0, R3, R0, RZ ;  /* 0x0000000003007219 */ /* 0x000fe200000006ff */
[----:B-1----:R-:W-:-:S03]  /*28e0*/  ULEA UR6, UR5, UR4, 0x18 ;  /* 0x0000000405067291 */ /* 0x002fc6000f8ec0ff */
[----:B------:R-:W-:-:S04]  /*28f0*/  SHF.L.U32 R3, R7, R2, RZ ;  /* 0x0000000207037219 */ /* 0x000fc800000006ff */
[----:B------:R-:W-:Y:S02]  /*2900*/  LOP3.LUT R0, R3, R0, RZ, 0xfc, !PT ;  /* 0x0000000003007212 */ /* 0x000fe400078efcff */
[----:B------:R-:W1:Y:S02]  /*2910*/  LDS R5, [UR6] ;  /* 0x00000006ff057984 */ /* 0x000e640008000800 */
[C---:B------:R-:W-:Y:S02]  /*2920*/  LOP3.LUT R2, R0.reuse, 0xffff, RZ, 0xc0, !PT ;  /* 0x0000ffff00027812 */ /* 0x040fe400078ec0ff */
[----:B-1----:R-:W-:-:S04]  /*2930*/  LOP3.LUT R3, R0, 0xffff, R5, 0x80, !PT ;  /* 0x0000ffff00037812 */ /* 0x002fc800078e8005 */
[----:B------:R-:W-:-:S13]  /*2940*/  ISETP.NE.AND P0, PT, R3, R2, PT ;  /* 0x000000020300720c */ /* 0x000fda0003f05270 */
[----:B------:R-:W-:Y:S05]  /*2950*/  @P0 BRA `(.L_x_69) ;  /* 0x0000000000500947 */ /* 0x000fea0003800000 */
[----:B------:R-:W-:Y:S02]  /*2960*/  SHF.R.U32.HI R5, RZ, 0x10, R5 ;  /* 0x00000010ff057819 */ /* 0x000fe40000011605 */
[----:B------:R-:W-:-:S04]  /*2970*/  SHF.R.U32.HI R2, RZ, 0x10, R0 ;  /* 0x00000010ff027819 */ /* 0x000fc80000011600 */
[----:B------:R-:W-:-:S04]  /*2980*/  LOP3.LUT R5, R5, R2, RZ, 0xc0, !PT ;  /* 0x0000000205057212 */ /* 0x000fc800078ec0ff */
[----:B------:R-:W-:-:S13]  /*2990*/  ISETP.NE.AND P0, PT, R5, R2, PT ;  /* 0x000000020500720c */ /* 0x000fda0003f05270 */
[----:B------:R-:W-:Y:S05]  /*29a0*/  @P0 BRA `(.L_x_70) ;  /* 0x0000000000300947 */ /* 0x000fea0003800000 */
[----:B------:R-:W-:Y:S01]  /*29b0*/  R2UR UR4, R0 ;  /* 0x00000000000472ca */ /* 0x000fe200000e0000 */
[----:B------:R-:W-:Y:S01]  /*29c0*/  VOTEU.ANY UR5, UPT, PT ;  /* 0x0000000000057886 */ /* 0x000fe200038e0100 */
[----:B------:R-:W1:Y:S01]  /*29d0*/  S2R R0, SR_LANEID ;  /* 0x0000000000007919 */ /* 0x000e620000000000 */
[----:B------:R-:W-:-:S10]  /*29e0*/  UFLO.U32 UR5, UR5 ;  /* 0x00000005000572bd */ /* 0x000fd400080e0000 */
[----:B------:R-:W-:-:S06]  /*29f0*/  ULOP3.LUT UR4, URZ, UR4, URZ, 0x33, !UPT ;  /* 0x00000004ff047292 */ /* 0x000fcc000f8e33ff */
[----:B------:R-:W-:-:S04]  /*2a00*/  IMAD.U32 R2, RZ, RZ, UR4 ;  /* 0x00000004ff027e24 */ /* 0x000fc8000f8e00ff */
[----:B------:R-:W2:Y:S02]  /*2a10*/  REDUX UR7, R2 ;  /* 0x00000000020773c4 */ /* 0x000ea40000000000 */
[----:B------:R3:W-:Y:S01]  /*2a20*/  UTCATOMSWS.AND URZ, UR4 ;  /* 0x0000000400ff79e3 */ /* 0x0007e20008000000 */
[----:B-1----:R-:W-:Y:S01]  /*2a30*/  ISETP.EQ.U32.AND P0, PT, R0, UR5, PT ;  /* 0x0000000500007c0c */ /* 0x002fe2000bf02070 */
[----:B--2---:R-:W-:-:S12]  /*2a40*/  IMAD.U32 R0, RZ, RZ, UR7 ;  /* 0x00000007ff007e24 */ /* 0x004fd8000f8e00ff */
[----:B------:R3:W-:Y:S01]  /*2a50*/  @P0 ATOMS.AND RZ, [UR6], R0 ;  /* 0x00000000ffff098c */ /* 0x0007e2000a800006 */
[----:B------:R-:W-:Y:S05]  /*2a60*/  BRA `(.L_x_68) ;  /* 0x0000000000147947 */ /* 0x000fea0003800000 */
.L_x_70:
[----:B------:R-:W-:-:S07]  /*2a70*/  MOV R2, 0x2a90 ;  /* 0x00002a9000027802 */ /* 0x000fce0000000f00 */
[----:B------:R-:W-:Y:S05]  /*2a80*/  CALL.REL.NOINC `($__internal_0_$__cuda_sm10x_tcgen05_guardrail_trap_col_being_dealloced_not_returned_by_alloc) ;  /* 0x0000000000447944 */ /* 0x000fea0003c00000 */
[----:B------:R-:W-:Y:S05]  /*2a90*/  BRA `(.L_x_68) ;  /* 0x0000000000087947 */ /* 0x000fea0003800000 */
.L_x_69:
[----:B------:R-:W-:-:S07]  /*2aa0*/  MOV R2, 0x2ac0 ;  /* 0x00002ac000027802 */ /* 0x000fce0000000f00 */
[----:B------:R-:W-:Y:S05]  /*2ab0*/  CALL.REL.NOINC `($__internal_2_$__cuda_sm10x_tcgen05_guardrail_trap_unallocated_columns_being_dealloced) ;  /* 0x0000000000507944 */ /* 0x000fea0003c00000 */
.L_x_68:
[----:B------:R-:W-:Y:S01]  /*2ac0*/  NOP ;  /* 0x0000000000007918 */ /* 0x000fe20000000000 */
[----:B---3--:R-:W-:Y:S05]  /*2ad0*/  EXIT ;  /* 0x000000000000794d */ /* 0x008fea0003800000 */
.L_x_57:
[----:B------:R-:W1:Y:S02]  /*2ae0*/  SYNCS.PHASECHK.TRANS64.TRYWAIT P0, [UR8+0xc000], RZ ;  /* 0x00c000ffff0075a7 */ /* 0x000e640008001108 */
[----:B-1----:R-:W-:Y:S05]  /*2af0*/  @!P0 BRA `(.L_x_57) ;  /* 0xfffffffc00f88947 */ /* 0x002fea000383ffff */
[----:B------:R-:W-:Y:S05]  /*2b00*/  BRA `(.L_x_71) ;  /* 0xffffffec00c87947 */ /* 0x000fea000383ffff */
.L_x_59:
[----:B------:R-:W1:Y:S02]  /*2b10*/  SYNCS.PHASECHK.TRANS64.TRYWAIT P1, [UR8+0xc010], RZ ;  /* 0x00c010ffff0075a7 */ /* 0x000e640008021108 */
[----:B-1----:R-:W-:Y:S05]  /*2b20*/  @!P1 BRA `(.L_x_59) ;  /* 0xfffffffc00f89947 */ /* 0x002fea000383ffff */
[----:B------:R-:W-:Y:S05]  /*2b30*/  BRA `(.L_x_72) ;  /* 0xfffffff0003c7947 */ /* 0x000fea000383ffff */
.L_x_60:
[----:B------:R-:W2:Y:S02]  /*2b40*/  SYNCS.PHASECHK.TRANS64.TRYWAIT P0, [UR28+0xc000], R2 ;  /* 0x00c00002ff0075a7 */ /* 0x000ea4000800111c */
[----:B--2---:R-:W-:Y:S05]  /*2b50*/  @!P0 BRA `(.L_x_60) ;  /* 0xfffffffc00f88947 */ /* 0x004fea000383ffff */
[----:B------:R-:W-:Y:S05]  /*2b60*/  BRA `(.L_x_73) ;  /* 0xfffffff000bc7947 */ /* 0x000fea000383ffff */
.L_x_62:
[----:B------:R-:W2:Y:S02]  /*2b70*/  SYNCS.PHASECHK.TRANS64.TRYWAIT P0, [UR28+0xc010], R2 ;  /* 0x00c01002ff0075a7 */ /* 0x000ea4000800111c */
[----:B--2---:R-:W-:Y:S05]  /*2b80*/  @!P0 BRA `(.L_x_62) ;  /* 0xfffffffc00f88947 */ /* 0x004fea000383ffff */
[----:B------:R-:W-:Y:S05]  /*2b90*/  BRA `(.L_x_74) ;  /* 0xfffffff4002c7947 */ /* 0x000fea000383ffff */
        .weak           $__internal_0_$__cuda_sm10x_tcgen05_guardrail_trap_col_being_dealloced_not_returned_by_alloc
        .type           $__internal_0_$__cuda_sm10x_tcgen05_guardrail_trap_col_being_dealloced_not_returned_by_alloc,@function
        .size           $__internal_0_$__cuda_sm10x_tcgen05_guardrail_trap_col_being_dealloced_not_returned_by_alloc,($__internal_1_$__cuda_sm10x_tcgen05_guardrail_trap_phase_invalid_during_alloc - $__internal_0_$__cuda_sm10x_tcgen05_guardrail_trap_col_being_dealloced_not_returned_by_alloc)
$__internal_0_$__cuda_sm10x_tcgen05_guardrail_trap_col_being_dealloced_not_returned_by_alloc:
[----:B------:R-:W-:Y:S05]  /*2ba0*/  BPT.TRAP 0x1 ;  /* 0x000000040000795c */ /* 0x000fea0000300000 */
[----:B------:R-:W-:-:S04]  /*2bb0*/  IMAD.MOV.U32 R3, RZ, RZ, 0x0 ;  /* 0x00000000ff037424 */ /* 0x000fc800078e00ff */
[----:B------:R-:W-:Y:S05]  /*2bc0*/  RET.REL.NODEC R2 `(gluon_tcgen05) ;  /* 0xffffffd4020c7950 */ /* 0x000fea0003c3ffff */
        .weak           $__internal_1_$__cuda_sm10x_tcgen05_guardrail_trap_phase_invalid_during_alloc
        .type           $__internal_1_$__cuda_sm10x_tcgen05_guardrail_trap_phase_invalid_during_alloc,@function
        .size           $__internal_1_$__cuda_sm10x_tcgen05_guardrail_trap_phase_invalid_during_alloc,($__internal_2_$__cuda_sm10x_tcgen05_guardrail_trap_unallocated_columns_being_dealloced - $__internal_1_$__cuda_sm10x_tcgen05_guardrail_trap_phase_invalid_during_alloc)
$__internal_1_$__cuda_sm10x_tcgen05_guardrail_trap_phase_invalid_during_alloc:
[----:B------:R-:W-:Y:S05]  /*2bd0*/  BPT.TRAP 0x1 ;  /* 0x000000040000795c */ /* 0x000fea0000300000 */
[----:B------:R-:W-:-:S04]  /*2be0*/  IMAD.MOV.U32 R3, RZ, RZ, 0x0 ;  /* 0x00000000ff037424 */ /* 0x000fc800078e00ff */
[----:B------:R-:W-:Y:S05]  /*2bf0*/  RET.REL.NODEC R2 `(gluon_tcgen05) ;  /* 0xffffffd402007950 */ /* 0x000fea0003c3ffff */
        .weak           $__internal_2_$__cuda_sm10x_tcgen05_guardrail_trap_unallocated_columns_being_dealloced
        .type           $__internal_2_$__cuda_sm10x_tcgen05_guardrail_trap_unallocated_columns_being_dealloced,@function
        .size           $__internal_2_$__cuda_sm10x_tcgen05_guardrail_trap_unallocated_columns_being_dealloced,(.L_x_78 - $__internal_2_$__cuda_sm10x_tcgen05_guardrail_trap_unallocated_columns_being_dealloced)
$__internal_2_$__cuda_sm10x_tcgen05_guardrail_trap_unallocated_columns_being_dealloced:
[----:B------:R-:W-:Y:S05]  /*2c00*/  BPT.TRAP 0x1 ;  /* 0x000000040000795c */ /* 0x000fea0000300000 */
[----:B------:R-:W-:-:S04]  /*2c10*/  IMAD.MOV.U32 R3, RZ, RZ, 0x0 ;  /* 0x00000000ff037424 */ /* 0x000fc800078e00ff */
[----:B------:R-:W-:Y:S05]  /*2c20*/  RET.REL.NODEC R2 `(gluon_tcgen05) ;  /* 0xffffffd002f47950 */ /* 0x000fea0003c3ffff */
.L_x_75:
[----:B------:R-:W-:-:S00]  /*2c30*/  BRA `(.L_x_75) ;  /* 0xfffffffc00fc7947 */ /* 0x000fc0000383ffff */
[----:B------:R-:W-:-:S00]  /*2c40*/  NOP ;  /* 0x0000000000007918 */ /* 0x000fc00000000000 */
        /* <DEDUP_REMOVED lines=11> */
.L_x_78:


//--------------------- .nv.shared.gluon_tcgen05  --------------------------
	.section	.nv.shared.gluon_tcgen05,"aw",@nobits
	.sectionflags	@""
	.align	16
	.zero		1024


//--------------------- .nv.shared.reserved.0     --------------------------
	.section	.nv.shared.reserved.0,"aw",@nobits
	.align	8
	.weak		__nv_reservedSMEM_offset_0_alias
	.size		__nv_reservedSMEM_offset_0_alias, 0, 64
	.other		__nv_reservedSMEM_offset_0_alias,@"STO_CUDA_RESERVED_SHARED STV_DEFAULT"
__nv_reservedSMEM_offset_0_alias:
	.zero		0
.nv.shared.reserved.0:
	.zero		64
	.weak		__nv_reservedSMEM_allocation_phase
	.type		__nv_reservedSMEM_allocation_phase,@object
	.size		__nv_reservedSMEM_allocation_phase,(.L_0 - __nv_reservedSMEM_allocation_phase)
__nv_reservedSMEM_allocation_phase:
	.zero		1
.L_0:
	.zero		7
	.weak		__nv_reservedSMEM_devtool_atexit_pc
	.type		__nv_reservedSMEM_devtool_atexit_pc,@object
	.size		__nv_reservedSMEM_devtool_atexit_pc,(__nv_reservedSMEM_allocation_mask - __nv_reservedSMEM_devtool_atexit_pc)
__nv_reservedSMEM_devtool_atexit_pc:
	.zero		8
	.weak		__nv_reservedSMEM_allocation_mask
	.type		__nv_reservedSMEM_allocation_mask,@object
	.size		__nv_reservedSMEM_allocation_mask,(.L_2 - __nv_reservedSMEM_allocation_mask)
__nv_reservedSMEM_allocation_mask:
	.zero		4
.L_2:


//--------------------- .nv.constant0.gluon_tcgen05 --------------------------
	.section	.nv.constant0.gluon_tcgen05,"a",@progbits
	.sectionflags	@""
	.align	4
.nv.constant0.gluon_tcgen05:
	.zero		976


//--------------------- SYMBOLS --------------------------

	.type		.nv.reservedSmem.offset0,@object
	.size		.nv.reservedSmem.offset0,0x4
	.type		.nv.reservedSmem.cap,@object
	.size		.nv.reservedSmem.cap,0x4
